	.target	sm_90a

	.elftype	@"ET_EXEC"


//--------------------- .note.nv.tkinfo           --------------------------
	.section	.note.nv.tkinfo,"",@"SHT_NOTE"
	.sectionflags	@"SHF_NOTE_NV_TKINFO"
	.tkinfo
        /*0018*/ 	.word	0x00000002
        /*0030*/ 	.string	""
        /*0030*/ 	.string	"ptxas"
        /*0030*/ 	.string	"Cuda compilation tools, release 13.0, V13.0.88"
        /*0030*/ 	.string	"Build cuda_13.0.r13.0/compiler.36424714_0"
        /*0030*/ 	.string	"-arch sm_90a -m 64 "



//--------------------- .note.nv.cuinfo           --------------------------
	.section	.note.nv.cuinfo,"",@"SHT_NOTE"
	.sectionflags	@"SHF_NOTE_NV_CUINFO"
        /*0018*/ 	.short	0x0002
        /*001a*/ 	.short	0x005a
        /*001c*/ 	.short	0x0082
	.zero		2


//--------------------- .nv.info                  --------------------------
	.section	.nv.info,"",@"SHT_CUDA_INFO"
	.align	4


	//----- nvinfo : EIATTR_REGCOUNT
	.align		4
        /*0000*/ 	.byte	0x04, 0x2f
        /*0002*/ 	.short	(.L_15 - .L_14)
	.align		4
.L_14:
        /*0004*/ 	.word	index@(_ZN7cutlass13device_kernelINS_4gemm6kernel13GemmUniversalIN4cute5tupleIJiiiiEEENS1_10collective13CollectiveMmaINS1_34MainloopSm90TmaGmmaWarpSpecializedILi9ENS5_IJNS4_1CILi2EEESB_NSA_ILi1EEEEEENS1_32KernelTmaWarpSpecializedPingpongEEENS5_IJNSA_ILi64EEENSA_ILi128EEENSA_ILi32EEEEEENS_10tfloat32_tENS5_IJlSC_lEEESK_SL_NS4_8TiledMMAINS4_8MMA_AtomIJNS4_4SM904GMMA30MMA_64x128x8_F32TF32TF32_SS_TNILNSP_7ScaleInE1ELSR_1EEEEEENS4_6LayoutINS5_IJSC_SC_SC_EEENS5_IJNSA_ILi0EEESW_SW_EEEEENS5_IJNS4_10UnderscoreESZ_SZ_EEEEENS4_23SM90_TMA_LOAD_MULTICASTENS4_14ComposedLayoutINS4_7SwizzleILi3ELi4ELi3EEENS4_18smem_ptr_flag_bitsILi32EEENSU_INS5_IJNSA_ILi8EEESI_EEENS5_IJSI_SC_EEEEEEEvNS4_8identityES12_S1C_vS1D_EENS_8epilogue10collective6detail29Sm90TmaWarpSpecializedAdapterINS1G_15DefaultEpilogueISK_SL_SL_NS1F_6thread17LinearCombinationISK_Li1EffLNS1K_9ScaleType4KindE0ELNS_15FloatRoundStyleE2ESK_EENS1_15EpilogueDefaultEEEEEvvEEEEvNT_6ParamsE)
        /*0008*/ 	.word	0x000000a8


	//----- nvinfo : EIATTR_FRAME_SIZE
	.align		4
.L_15:
        /*000c*/ 	.byte	0x04, 0x11
        /*000e*/ 	.short	(.L_17 - .L_16)
	.align		4
.L_16:
        /*0010*/ 	.word	index@(_ZN7cutlass13device_kernelINS_4gemm6kernel13GemmUniversalIN4cute5tupleIJiiiiEEENS1_10collective13CollectiveMmaINS1_34MainloopSm90TmaGmmaWarpSpecializedILi9ENS5_IJNS4_1CILi2EEESB_NSA_ILi1EEEEEENS1_32KernelTmaWarpSpecializedPingpongEEENS5_IJNSA_ILi64EEENSA_ILi128EEENSA_ILi32EEEEEENS_10tfloat32_tENS5_IJlSC_lEEESK_SL_NS4_8TiledMMAINS4_8MMA_AtomIJNS4_4SM904GMMA30MMA_64x128x8_F32TF32TF32_SS_TNILNSP_7ScaleInE1ELSR_1EEEEEENS4_6LayoutINS5_IJSC_SC_SC_EEENS5_IJNSA_ILi0EEESW_SW_EEEEENS5_IJNS4_10UnderscoreESZ_SZ_EEEEENS4_23SM90_TMA_LOAD_MULTICASTENS4_14ComposedLayoutINS4_7SwizzleILi3ELi4ELi3EEENS4_18smem_ptr_flag_bitsILi32EEENSU_INS5_IJNSA_ILi8EEESI_EEENS5_IJSI_SC_EEEEEEEvNS4_8identityES12_S1C_vS1D_EENS_8epilogue10collective6detail29Sm90TmaWarpSpecializedAdapterINS1G_15DefaultEpilogueISK_SL_SL_NS1F_6thread17LinearCombinationISK_Li1EffLNS1K_9ScaleType4KindE0ELNS_15FloatRoundStyleE2ESK_EENS1_15EpilogueDefaultEEEEEvvEEEEvNT_6ParamsE)
        /*0014*/ 	.word	0x00000008


	//----- nvinfo : EIATTR_MIN_STACK_SIZE
	.align		4
.L_17:
        /*0018*/ 	.byte	0x04, 0x12
        /*001a*/ 	.short	(.L_19 - .L_18)
	.align		4
.L_18:
        /*001c*/ 	.word	index@(_ZN7cutlass13device_kernelINS_4gemm6kernel13GemmUniversalIN4cute5tupleIJiiiiEEENS1_10collective13CollectiveMmaINS1_34MainloopSm90TmaGmmaWarpSpecializedILi9ENS5_IJNS4_1CILi2EEESB_NSA_ILi1EEEEEENS1_32KernelTmaWarpSpecializedPingpongEEENS5_IJNSA_ILi64EEENSA_ILi128EEENSA_ILi32EEEEEENS_10tfloat32_tENS5_IJlSC_lEEESK_SL_NS4_8TiledMMAINS4_8MMA_AtomIJNS4_4SM904GMMA30MMA_64x128x8_F32TF32TF32_SS_TNILNSP_7ScaleInE1ELSR_1EEEEEENS4_6LayoutINS5_IJSC_SC_SC_EEENS5_IJNSA_ILi0EEESW_SW_EEEEENS5_IJNS4_10UnderscoreESZ_SZ_EEEEENS4_23SM90_TMA_LOAD_MULTICASTENS4_14ComposedLayoutINS4_7SwizzleILi3ELi4ELi3EEENS4_18smem_ptr_flag_bitsILi32EEENSU_INS5_IJNSA_ILi8EEESI_EEENS5_IJSI_SC_EEEEEEEvNS4_8identityES12_S1C_vS1D_EENS_8epilogue10collective6detail29Sm90TmaWarpSpecializedAdapterINS1G_15DefaultEpilogueISK_SL_SL_NS1F_6thread17LinearCombinationISK_Li1EffLNS1K_9ScaleType4KindE0ELNS_15FloatRoundStyleE2ESK_EENS1_15EpilogueDefaultEEEEEvvEEEEvNT_6ParamsE)
        /*0020*/ 	.word	0x00000008
.L_19:


//--------------------- .nv.compat                --------------------------
	.section	.nv.compat,"",@"SHT_CUDA_COMPAT_INFO"
	.align	4
        /*0000*/ 	.byte	0x02, 0x09, 0x01, 0x00, 0x02, 0x02, 0x04, 0x00, 0x02, 0x05, 0x05, 0x00, 0x03, 0x07, 0x01, 0x01
        /*0010*/ 	.byte	0x02, 0x03, 0x01, 0x00, 0x02, 0x06, 0x01, 0x00, 0x04, 0x0b, 0x08, 0x00, 0x00, 0x00, 0x00, 0x00
        /*0020*/ 	.byte	0x00, 0x00, 0x00, 0x00


//--------------------- .nv.info._ZN7cutlass13device_kernelINS_4gemm6kernel13GemmUniversalIN4cute5tupleIJiiiiEEENS1_10collective13CollectiveMmaINS1_34MainloopSm90TmaGmmaWarpSpecializedILi9ENS5_IJNS4_1CILi2EEESB_NSA_ILi1EEEEEENS1_32KernelTmaWarpSpecializedPingpongEEENS5_IJNSA_ILi64EEENSA_ILi128EEENSA_ILi32EEEEEENS_10tfloat32_tENS5_IJlSC_lEEESK_SL_NS4_8TiledMMAINS4_8MMA_AtomIJNS4_4SM904GMMA30MMA_64x128x8_F32TF32TF32_SS_TNILNSP_7ScaleInE1ELSR_1EEEEEENS4_6LayoutINS5_IJSC_SC_SC_EEENS5_IJNSA_ILi0EEESW_SW_EEEEENS5_IJNS4_10UnderscoreESZ_SZ_EEEEENS4_23SM90_TMA_LOAD_MULTICASTENS4_14ComposedLayoutINS4_7SwizzleILi3ELi4ELi3EEENS4_18smem_ptr_flag_bitsILi32EEENSU_INS5_IJNSA_ILi8EEESI_EEENS5_IJSI_SC_EEEEEEEvNS4_8identityES12_S1C_vS1D_EENS_8epilogue10collective6detail29Sm90TmaWarpSpecializedAdapterINS1G_15DefaultEpilogueISK_SL_SL_NS1F_6thread17LinearCombinationISK_Li1EffLNS1K_9ScaleType4KindE0ELNS_15FloatRoundStyleE2ESK_EENS1_15EpilogueDefaultEEEEEvvEEEEvNT_6ParamsE --------------------------
	.section	.nv.info._ZN7cutlass13device_kernelINS_4gemm6kernel13GemmUniversalIN4cute5tupleIJiiiiEEENS1_10collective13CollectiveMmaINS1_34MainloopSm90TmaGmmaWarpSpecializedILi9ENS5_IJNS4_1CILi2EEESB_NSA_ILi1EEEEEENS1_32KernelTmaWarpSpecializedPingpongEEENS5_IJNSA_ILi64EEENSA_ILi128EEENSA_ILi32EEEEEENS_10tfloat32_tENS5_IJlSC_lEEESK_SL_NS4_8TiledMMAINS4_8MMA_AtomIJNS4_4SM904GMMA30MMA_64x128x8_F32TF32TF32_SS_TNILNSP_7ScaleInE1ELSR_1EEEEEENS4_6LayoutINS5_IJSC_SC_SC_EEENS5_IJNSA_ILi0EEESW_SW_EEEEENS5_IJNS4_10UnderscoreESZ_SZ_EEEEENS4_23SM90_TMA_LOAD_MULTICASTENS4_14ComposedLayoutINS4_7SwizzleILi3ELi4ELi3EEENS4_18smem_ptr_flag_bitsILi32EEENSU_INS5_IJNSA_ILi8EEESI_EEENS5_IJSI_SC_EEEEEEEvNS4_8identityES12_S1C_vS1D_EENS_8epilogue10collective6detail29Sm90TmaWarpSpecializedAdapterINS1G_15DefaultEpilogueISK_SL_SL_NS1F_6thread17LinearCombinationISK_Li1EffLNS1K_9ScaleType4KindE0ELNS_15FloatRoundStyleE2ESK_EENS1_15EpilogueDefaultEEEEEvvEEEEvNT_6ParamsE,"",@"SHT_CUDA_INFO"
	.sectionflags	@""
	.align	4


	//----- nvinfo : EIATTR_CUDA_API_VERSION
	.align		4
        /*0000*/ 	.byte	0x04, 0x37
        /*0002*/ 	.short	(.L_21 - .L_20)
.L_20:
        /*0004*/ 	.word	0x00000082


	//----- nvinfo : EIATTR_KPARAM_INFO
	.align		4
.L_21:
        /*0008*/ 	.byte	0x04, 0x17
        /*000a*/ 	.short	(.L_23 - .L_22)
.L_22:
        /*000c*/ 	.word	0x00000000
        /*0010*/ 	.short	0x0000
        /*0012*/ 	.short	0x0070
        /*0014*/ 	.byte	0x00, 0xf0, 0x01, 0x10


	//----- nvinfo : EIATTR_SPARSE_MMA_MASK
	.align		4
.L_23:
        /*0018*/ 	.byte	0x03, 0x50
        /*001a*/ 	.short	0x0000


	//----- nvinfo : EIATTR_MAXREG_COUNT
	.align		4
        /*001c*/ 	.byte	0x03, 0x1b
        /*001e*/ 	.short	0x00a8


	//----- nvinfo : EIATTR_NUM_BARRIERS
	.align		4
        /*0020*/ 	.byte	0x02, 0x4c
        /*0022*/ 	.byte	0x01
	.zero		1


	//----- nvinfo : EIATTR_EXTERNS
	.align		4
        /*0024*/ 	.byte	0x04, 0x0f
        /*0026*/ 	.short	(.L_25 - .L_24)


	//   ....[0]....
	.align		4
.L_24:
        /*0028*/ 	.word	index@(__assertfail)


	//----- nvinfo : EIATTR_ANNOTATIONS
	.align		4
.L_25:
        /*002c*/ 	.byte	0x04, 0x55
        /*002e*/ 	.short	(.L_27 - .L_26)


	//   ....[0]....
.L_26:
        /*0030*/ 	.word	0x00000001
        /*0034*/ 	.byte	0x80, 0x0e, 0x00, 0x00, 0x01, 0x00, 0x00, 0x00, 0x30, 0x15, 0x00, 0x00, 0x01, 0x00, 0x00, 0x00
        /*0044*/ 	.byte	0x30, 0x64, 0x00, 0x00, 0x01, 0x00, 0x00, 0x00, 0x60, 0x71, 0x00, 0x00


	//----- nvinfo : EIATTR_MERCURY_ISA_VERSION
	.align		4
.L_27:
        /*0050*/ 	.byte	0x03, 0x5f
        /*0052*/ 	.short	0x0101


	//----- nvinfo : EIATTR_INT_WARP_WIDE_INSTR_OFFSETS
	.align		4
        /*0054*/ 	.byte	0x04, 0x31
        /*0056*/ 	.short	(.L_29 - .L_28)


	//   ....[0]....
.L_28:
        /*0058*/ 	.word	0x000005c0


	//   ....[1]....
        /*005c*/ 	.word	0x000005e0


	//   ....[2]....
        /*0060*/ 	.word	0x00000600


	//   ....[3]....
        /*0064*/ 	.word	0x000006c0


	//   ....[4]....
        /*0068*/ 	.word	0x000006e0


	//   ....[5]....
        /*006c*/ 	.word	0x00000740


	//   ....[6]....
        /*0070*/ 	.word	0x00000850


	//   ....[7]....
        /*0074*/ 	.word	0x00000880


	//   ....[8]....
        /*0078*/ 	.word	0x000021f0


	//----- nvinfo : EIATTR_COOP_GROUP_MASK_REGIDS
	.align		4
.L_29:
        /*007c*/ 	.byte	0x04, 0x29
        /*007e*/ 	.short	(.L_31 - .L_30)


	//   ....[0]....
.L_30:
        /*0080*/ 	.word	0xffffffff


	//   ....[1]....
        /*0084*/ 	.word	0xffffffff


	//   ....[2]....
        /*0088*/ 	.word	0xffffffff


	//   ....[3]....
        /*008c*/ 	.word	0xffffffff


	//   ....[4]....
        /*0090*/ 	.word	0xffffffff


	//   ....[5]....
        /*0094*/ 	.word	0xffffffff


	//   ....[6]....
        /*0098*/ 	.word	0xffffffff


	//----- nvinfo : EIATTR_COOP_GROUP_INSTR_OFFSETS
	.align		4
.L_31:
        /*009c*/ 	.byte	0x04, 0x28
        /*009e*/ 	.short	(.L_33 - .L_32)


	//   ....[0]....
.L_32:
        /*00a0*/ 	.word	0x00000070


	//   ....[1]....
        /*00a4*/ 	.word	0x00000080


	//   ....[2]....
        /*00a8*/ 	.word	0x00000140


	//   ....[3]....
        /*00ac*/ 	.word	0x000003a0


	//   ....[4]....
        /*00b0*/ 	.word	0x000003e0


	//   ....[5]....
        /*00b4*/ 	.word	0x00000460


	//   ....[6]....
        /*00b8*/ 	.word	0x00000a30


	//----- nvinfo : EIATTR_REG_RECONFIG
	.align		4
.L_33:
        /*00bc*/ 	.byte	0x01, 0x54
	.zero		2


	//----- nvinfo : EIATTR_SYSCALL_OFFSETS
	.align		4
        /*00c0*/ 	.byte	0x04, 0x46
        /*00c2*/ 	.short	(.L_35 - .L_34)


	//   ....[0]....
.L_34:
        /*00c4*/ 	.word	0x000019a0


	//----- nvinfo : EIATTR_MBARRIER_INSTR_OFFSETS
	.align		4
.L_35:
        /*00c8*/ 	.byte	0x04, 0x39
        /*00ca*/ 	.short	(.L_37 - .L_36)


	//   ....[0]....
.L_36:
        /*00cc*/ 	.word	0x00000260
        /*00d0*/ 	.word	0x000000ff
        /*00d4*/ 	.word	0x00000000
        /*00d8*/ 	.short	0x0100
        /*00da*/ 	.byte	0x08
	.zero		1


	//   ....[1]....
        /*00dc*/ 	.word	0x00000270
        /*00e0*/ 	.word	0x000000ff
        /*00e4*/ 	.word	0x00000048
        /*00e8*/ 	.short	0x0100
        /*00ea*/ 	.byte	0x08
	.zero		1


	//   ....[2]....
        /*00ec*/ 	.word	0x00000280
        /*00f0*/ 	.word	0x000000ff
        /*00f4*/ 	.word	0x00000008
        /*00f8*/ 	.short	0x0100
        /*00fa*/ 	.byte	0x08
	.zero		1


	//   ....[3]....
        /*00fc*/ 	.word	0x00000290
        /*0100*/ 	.word	0x000000ff
        /*0104*/ 	.word	0x00000050
        /*0108*/ 	.short	0x0100
        /*010a*/ 	.byte	0x08
	.zero		1


	//   ....[4]....
        /*010c*/ 	.word	0x000002a0
        /*0110*/ 	.word	0x000000ff
        /*0114*/ 	.word	0x00000010
        /*0118*/ 	.short	0x0100
        /*011a*/ 	.byte	0x08
	.zero		1


	//   ....[5]....
        /*011c*/ 	.word	0x000002b0
        /*0120*/ 	.word	0x000000ff
        /*0124*/ 	.word	0x00000058
        /*0128*/ 	.short	0x0100
        /*012a*/ 	.byte	0x08
	.zero		1


	//   ....[6]....
        /*012c*/ 	.word	0x000002c0
        /*0130*/ 	.word	0x000000ff
        /*0134*/ 	.word	0x00000018
        /*0138*/ 	.short	0x0100
        /*013a*/ 	.byte	0x08
	.zero		1


	//   ....[7]....
        /*013c*/ 	.word	0x000002d0
        /*0140*/ 	.word	0x000000ff
        /*0144*/ 	.word	0x00000060
        /*0148*/ 	.short	0x0100
        /*014a*/ 	.byte	0x08
	.zero		1


	//   ....[8]....
        /*014c*/ 	.word	0x000002e0
        /*0150*/ 	.word	0x000000ff
        /*0154*/ 	.word	0x00000020
        /*0158*/ 	.short	0x0100
        /*015a*/ 	.byte	0x08
	.zero		1


	//   ....[9]....
        /*015c*/ 	.word	0x000002f0
        /*0160*/ 	.word	0x000000ff
        /*0164*/ 	.word	0x00000068
        /*0168*/ 	.short	0x0100
        /*016a*/ 	.byte	0x08
	.zero		1


	//   ....[10]....
        /*016c*/ 	.word	0x00000300
        /*0170*/ 	.word	0x000000ff
        /*0174*/ 	.word	0x00000028
        /*0178*/ 	.short	0x0100
        /*017a*/ 	.byte	0x08
	.zero		1


	//   ....[11]....
        /*017c*/ 	.word	0x00000310
        /*0180*/ 	.word	0x000000ff
        /*0184*/ 	.word	0x00000070
        /*0188*/ 	.short	0x0100
        /*018a*/ 	.byte	0x08
	.zero		1


	//   ....[12]....
        /*018c*/ 	.word	0x00000320
        /*0190*/ 	.word	0x000000ff
        /*0194*/ 	.word	0x00000030
        /*0198*/ 	.short	0x0100
        /*019a*/ 	.byte	0x08
	.zero		1


	//   ....[13]....
        /*019c*/ 	.word	0x00000330
        /*01a0*/ 	.word	0x000000ff
        /*01a4*/ 	.word	0x00000078
        /*01a8*/ 	.short	0x0100
        /*01aa*/ 	.byte	0x08
	.zero		1


	//   ....[14]....
        /*01ac*/ 	.word	0x00000340
        /*01b0*/ 	.word	0x000000ff
        /*01b4*/ 	.word	0x00000038
        /*01b8*/ 	.short	0x0100
        /*01ba*/ 	.byte	0x08
	.zero		1


	//   ....[15]....
        /*01bc*/ 	.word	0x00000350
        /*01c0*/ 	.word	0x000000ff
        /*01c4*/ 	.word	0x00000080
        /*01c8*/ 	.short	0x0100
        /*01ca*/ 	.byte	0x08
	.zero		1


	//   ....[16]....
        /*01cc*/ 	.word	0x00000360
        /*01d0*/ 	.word	0x000000ff
        /*01d4*/ 	.word	0x00000040
        /*01d8*/ 	.short	0x0100
        /*01da*/ 	.byte	0x08
	.zero		1


	//   ....[17]....
        /*01dc*/ 	.word	0x00000370
        /*01e0*/ 	.word	0x000000ff
        /*01e4*/ 	.word	0x00000088
        /*01e8*/ 	.short	0x0100
        /*01ea*/ 	.byte	0x08
	.zero		1


	//   ....[18]....
        /*01ec*/ 	.word	0x000008d0
        /*01f0*/ 	.word	0x000000ff
        /*01f4*/ 	.word	0x000000c0
        /*01f8*/ 	.short	0x0100
        /*01fa*/ 	.byte	0x08
	.zero		1


	//   ....[19]....
        /*01fc*/ 	.word	0x00000960
        /*0200*/ 	.word	0x000000ff
        /*0204*/ 	.word	0x000000c8
        /*0208*/ 	.short	0x0100
        /*020a*/ 	.byte	0x08
	.zero		1


	//   ....[20]....
        /*020c*/ 	.word	0x000009b0
        /*0210*/ 	.word	0x000000ff
        /*0214*/ 	.word	0x000000a0
        /*0218*/ 	.short	0x0100
        /*021a*/ 	.byte	0x09
	.zero		1


	//   ....[21]....
        /*021c*/ 	.word	0x000009c0
        /*0220*/ 	.word	0x000000ff
        /*0224*/ 	.word	0x000000a8
        /*0228*/ 	.short	0x0100
        /*022a*/ 	.byte	0x09
	.zero		1


	//   ....[22]....
        /*022c*/ 	.word	0x000009d0
        /*0230*/ 	.word	0x000000ff
        /*0234*/ 	.word	0x000000b0
        /*0238*/ 	.short	0x0100
        /*023a*/ 	.byte	0x09
	.zero		1


	//   ....[23]....
        /*023c*/ 	.word	0x000009e0
        /*0240*/ 	.word	0x000000ff
        /*0244*/ 	.word	0x000000b8
        /*0248*/ 	.short	0x0100
        /*024a*/ 	.byte	0x09
	.zero		1


	//   ....[24]....
        /*024c*/ 	.word	0x00001860
        /*0250*/ 	.word	0x000000ff
        /*0254*/ 	.word	0xfffffff8
        /*0258*/ 	.short	0x010a
        /*025a*/ 	.byte	0x2b
	.zero		1


	//   ....[25]....
        /*025c*/ 	.word	0x00001a20
        /*0260*/ 	.word	0x00000003
        /*0264*/ 	.word	0x00000000
        /*0268*/ 	.short	0x010a
        /*026a*/ 	.byte	0x3f
	.zero		1


	//   ....[26]....
        /*026c*/ 	.word	0x00001a80
        /*0270*/ 	.word	0x00000003
        /*0274*/ 	.word	0x00000000
        /*0278*/ 	.short	0x010a
        /*027a*/ 	.byte	0x3f
	.zero		1


	//   ....[27]....
        /*027c*/ 	.word	0x00001de0
        /*0280*/ 	.word	0x000000ff
        /*0284*/ 	.word	0x00000000
        /*0288*/ 	.short	0x010a
        /*028a*/ 	.byte	0x04
	.zero		1


	//   ....[28]....
        /*028c*/ 	.word	0x00001e20
        /*0290*/ 	.word	0x000000ff
        /*0294*/ 	.word	0x00000000
        /*0298*/ 	.short	0x010a
        /*029a*/ 	.byte	0x04
	.zero		1


	//   ....[29]....
        /*029c*/ 	.word	0x00002080
        /*02a0*/ 	.word	0x00000005
        /*02a4*/ 	.word	0x00000000
        /*02a8*/ 	.short	0x0101
        /*02aa*/ 	.byte	0x3f
	.zero		1


	//   ....[30]....
        /*02ac*/ 	.word	0x00002190
        /*02b0*/ 	.word	0x00000003
        /*02b4*/ 	.word	0x00000000
        /*02b8*/ 	.short	0x0101
        /*02ba*/ 	.byte	0x2e
	.zero		1


	//   ....[31]....
        /*02bc*/ 	.word	0x00002290
        /*02c0*/ 	.word	0x00000003
        /*02c4*/ 	.word	0x00000000
        /*02c8*/ 	.short	0x0101
        /*02ca*/ 	.byte	0x3f
	.zero		1


	//   ....[32]....
        /*02cc*/ 	.word	0x00002310
        /*02d0*/ 	.word	0x000000ff
        /*02d4*/ 	.word	0x00000008
        /*02d8*/ 	.short	0x010a
        /*02da*/ 	.byte	0x2b
	.zero		1


	//   ....[33]....
        /*02dc*/ 	.word	0x00006470
        /*02e0*/ 	.word	0x00000000
        /*02e4*/ 	.word	0x00000000
        /*02e8*/ 	.short	0x0101
        /*02ea*/ 	.byte	0x2e
	.zero		1


	//   ....[34]....
        /*02ec*/ 	.word	0x00006e80
        /*02f0*/ 	.word	0x0000000b
        /*02f4*/ 	.word	0x00000048
        /*02f8*/ 	.short	0x010a
        /*02fa*/ 	.byte	0x3f
	.zero		1


	//   ....[35]....
        /*02fc*/ 	.word	0x00007290
        /*0300*/ 	.word	0x00000006
        /*0304*/ 	.word	0x000000c8
        /*0308*/ 	.short	0x0101
        /*030a*/ 	.byte	0x3f
	.zero		1


	//   ....[36]....
        /*030c*/ 	.word	0x000079b0
        /*0310*/ 	.word	0x00000007
        /*0314*/ 	.word	0x00000000
        /*0318*/ 	.short	0x010a
        /*031a*/ 	.byte	0x3f
	.zero		1


	//   ....[37]....
        /*031c*/ 	.word	0x00007a30
        /*0320*/ 	.word	0x00000006
        /*0324*/ 	.word	0x00000000
        /*0328*/ 	.short	0x010a
        /*032a*/ 	.byte	0x3f
	.zero		1


	//   ....[38]....
        /*032c*/ 	.word	0x00007ac0
        /*0330*/ 	.word	0x00000007
        /*0334*/ 	.word	0x00000000
        /*0338*/ 	.short	0x010a
        /*033a*/ 	.byte	0x3f
	.zero		1


	//   ....[39]....
        /*033c*/ 	.word	0x00007b50
        /*0340*/ 	.word	0x00000006
        /*0344*/ 	.word	0x00000000
        /*0348*/ 	.short	0x010a
        /*034a*/ 	.byte	0x3f
	.zero		1


	//   ....[40]....
        /*034c*/ 	.word	0x00007be0
        /*0350*/ 	.word	0x00000007
        /*0354*/ 	.word	0x00000000
        /*0358*/ 	.short	0x010a
        /*035a*/ 	.byte	0x3f
	.zero		1


	//   ....[41]....
        /*035c*/ 	.word	0x00007c70
        /*0360*/ 	.word	0x00000006
        /*0364*/ 	.word	0x00000000
        /*0368*/ 	.short	0x010a
        /*036a*/ 	.byte	0x3f
	.zero		1


	//   ....[42]....
        /*036c*/ 	.word	0x00007d00
        /*0370*/ 	.word	0x00000007
        /*0374*/ 	.word	0x00000000
        /*0378*/ 	.short	0x010a
        /*037a*/ 	.byte	0x3f
	.zero		1


	//   ....[43]....
        /*037c*/ 	.word	0x00007d90
        /*0380*/ 	.word	0x00000006
        /*0384*/ 	.word	0x00000000
        /*0388*/ 	.short	0x010a
        /*038a*/ 	.byte	0x3f
	.zero		1


	//   ....[44]....
        /*038c*/ 	.word	0x00007e20
        /*0390*/ 	.word	0x00000005
        /*0394*/ 	.word	0x00000000
        /*0398*/ 	.short	0x010a
        /*039a*/ 	.byte	0x3f
	.zero		1


	//   ....[45]....
        /*039c*/ 	.word	0x00007e90
        /*03a0*/ 	.word	0x00000003
        /*03a4*/ 	.word	0xfffffff8
        /*03a8*/ 	.short	0x010a
        /*03aa*/ 	.byte	0x3f
	.zero		1


	//   ....[46]....
        /*03ac*/ 	.word	0x00007ee0
        /*03b0*/ 	.word	0x00000003
        /*03b4*/ 	.word	0x00000000
        /*03b8*/ 	.short	0x010a
        /*03ba*/ 	.byte	0x3f
	.zero		1


	//   ....[47]....
        /*03bc*/ 	.word	0x00007f40
        /*03c0*/ 	.word	0x00000005
        /*03c4*/ 	.word	0x00000000
        /*03c8*/ 	.short	0x010a
        /*03ca*/ 	.byte	0x3f
	.zero		1


	//   ....[48]....
        /*03cc*/ 	.word	0x00007fa0
        /*03d0*/ 	.word	0x00000003
        /*03d4*/ 	.word	0x00000008
        /*03d8*/ 	.short	0x010a
        /*03da*/ 	.byte	0x3f
	.zero		1


	//   ....[49]....
        /*03dc*/ 	.word	0x00008070
        /*03e0*/ 	.word	0x0000000b
        /*03e4*/ 	.word	0x00000048
        /*03e8*/ 	.short	0x010a
        /*03ea*/ 	.byte	0x3f
	.zero		1


	//   ....[50]....
        /*03ec*/ 	.word	0x00008140
        /*03f0*/ 	.word	0x00000007
        /*03f4*/ 	.word	0x00000000
        /*03f8*/ 	.short	0x010a
        /*03fa*/ 	.byte	0x3f
	.zero		1


	//   ....[51]....
        /*03fc*/ 	.word	0x00008190
        /*0400*/ 	.word	0x00000006
        /*0404*/ 	.word	0x00000000
        /*0408*/ 	.short	0x010a
        /*040a*/ 	.byte	0x3f
	.zero		1


	//   ....[52]....
        /*040c*/ 	.word	0x000081e0
        /*0410*/ 	.word	0x00000007
        /*0414*/ 	.word	0x00000000
        /*0418*/ 	.short	0x010a
        /*041a*/ 	.byte	0x3f
	.zero		1


	//   ....[53]....
        /*041c*/ 	.word	0x00008230
        /*0420*/ 	.word	0x00000006
        /*0424*/ 	.word	0x00000000
        /*0428*/ 	.short	0x010a
        /*042a*/ 	.byte	0x3f
	.zero		1


	//   ....[54]....
        /*042c*/ 	.word	0x00008280
        /*0430*/ 	.word	0x00000007
        /*0434*/ 	.word	0x00000000
        /*0438*/ 	.short	0x010a
        /*043a*/ 	.byte	0x3f
	.zero		1


	//   ....[55]....
        /*043c*/ 	.word	0x000082d0
        /*0440*/ 	.word	0x00000006
        /*0444*/ 	.word	0x00000000
        /*0448*/ 	.short	0x010a
        /*044a*/ 	.byte	0x3f
	.zero		1


	//   ....[56]....
        /*044c*/ 	.word	0x00008320
        /*0450*/ 	.word	0x00000007
        /*0454*/ 	.word	0x00000000
        /*0458*/ 	.short	0x010a
        /*045a*/ 	.byte	0x3f
	.zero		1


	//   ....[57]....
        /*045c*/ 	.word	0x00008370
        /*0460*/ 	.word	0x00000006
        /*0464*/ 	.word	0x00000000
        /*0468*/ 	.short	0x010a
        /*046a*/ 	.byte	0x3f
	.zero		1


	//----- nvinfo : EIATTR_NUM_MBARRIERS
	.align		4
.L_37:
        /*046c*/ 	.byte	0x03, 0x38
        /*046e*/ 	.short	0x0018


	//----- nvinfo : EIATTR_EXIT_INSTR_OFFSETS
	.align		4
        /*0470*/ 	.byte	0x04, 0x1c
        /*0472*/ 	.short	(.L_39 - .L_38)


	//   ....[0]....
.L_38:
        /*0474*/ 	.word	0x000014c0


	//   ....[1]....
        /*0478*/ 	.word	0x00001520


	//   ....[2]....
        /*047c*/ 	.word	0x00006a90


	//   ....[3]....
        /*0480*/ 	.word	0x00006ac0


	//   ....[4]....
        /*0484*/ 	.word	0x00007e70


	//----- nvinfo : EIATTR_MAX_THREADS
	.align		4
.L_39:
        /*0488*/ 	.byte	0x04, 0x05
        /*048a*/ 	.short	(.L_41 - .L_40)
.L_40:
        /*048c*/ 	.word	0x00000180
        /*0490*/ 	.word	0x00000001
        /*0494*/ 	.word	0x00000001


	//----- nvinfo : EIATTR_CRS_STACK_SIZE
	.align		4
.L_41:
        /*0498*/ 	.byte	0x04, 0x1e
        /*049a*/ 	.short	(.L_43 - .L_42)
.L_42:
        /*049c*/ 	.word	0x00000000


	//----- nvinfo : EIATTR_CBANK_PARAM_SIZE
	.align		4
.L_43:
        /*04a0*/ 	.byte	0x03, 0x19
        /*04a2*/ 	.short	0x0470


	//----- nvinfo : EIATTR_PARAM_CBANK
	.align		4
        /*04a4*/ 	.byte	0x04, 0x0a
        /*04a6*/ 	.short	(.L_45 - .L_44)
	.align		4
.L_44:
        /*04a8*/ 	.word	index@(.nv.constant0._ZN7cutlass13device_kernelINS_4gemm6kernel13GemmUniversalIN4cute5tupleIJiiiiEEENS1_10collective13CollectiveMmaINS1_34MainloopSm90TmaGmmaWarpSpecializedILi9ENS5_IJNS4_1CILi2EEESB_NSA_ILi1EEEEEENS1_32KernelTmaWarpSpecializedPingpongEEENS5_IJNSA_ILi64EEENSA_ILi128EEENSA_ILi32EEEEEENS_10tfloat32_tENS5_IJlSC_lEEESK_SL_NS4_8TiledMMAINS4_8MMA_AtomIJNS4_4SM904GMMA30MMA_64x128x8_F32TF32TF32_SS_TNILNSP_7ScaleInE1ELSR_1EEEEEENS4_6LayoutINS5_IJSC_SC_SC_EEENS5_IJNSA_ILi0EEESW_SW_EEEEENS5_IJNS4_10UnderscoreESZ_SZ_EEEEENS4_23SM90_TMA_LOAD_MULTICASTENS4_14ComposedLayoutINS4_7SwizzleILi3ELi4ELi3EEENS4_18smem_ptr_flag_bitsILi32EEENSU_INS5_IJNSA_ILi8EEESI_EEENS5_IJSI_SC_EEEEEEEvNS4_8identityES12_S1C_vS1D_EENS_8epilogue10collective6detail29Sm90TmaWarpSpecializedAdapterINS1G_15DefaultEpilogueISK_SL_SL_NS1F_6thread17LinearCombinationISK_Li1EffLNS1K_9ScaleType4KindE0ELNS_15FloatRoundStyleE2ESK_EENS1_15EpilogueDefaultEEEEEvvEEEEvNT_6ParamsE)
        /*04ac*/ 	.short	0x0210
        /*04ae*/ 	.short	0x0470


	//----- nvinfo : EIATTR_SW_WAR
	.align		4
.L_45:
        /*04b0*/ 	.byte	0x04, 0x36
        /*04b2*/ 	.short	(.L_47 - .L_46)
.L_46:
        /*04b4*/ 	.word	0x00000008
.L_47:


//--------------------- .nv.callgraph             --------------------------
	.section	.nv.callgraph,"",@"SHT_CUDA_CALLGRAPH"
	.align	4
	.sectionentsize	8
	.align		4
        /*0000*/ 	.word	0x00000000
	.align		4
        /*0004*/ 	.word	0xffffffff
	.align		4
        /*0008*/ 	.word	index@(_ZN7cutlass13device_kernelINS_4gemm6kernel13GemmUniversalIN4cute5tupleIJiiiiEEENS1_10collective13CollectiveMmaINS1_34MainloopSm90TmaGmmaWarpSpecializedILi9ENS5_IJNS4_1CILi2EEESB_NSA_ILi1EEEEEENS1_32KernelTmaWarpSpecializedPingpongEEENS5_IJNSA_ILi64EEENSA_ILi128EEENSA_ILi32EEEEEENS_10tfloat32_tENS5_IJlSC_lEEESK_SL_NS4_8TiledMMAINS4_8MMA_AtomIJNS4_4SM904GMMA30MMA_64x128x8_F32TF32TF32_SS_TNILNSP_7ScaleInE1ELSR_1EEEEEENS4_6LayoutINS5_IJSC_SC_SC_EEENS5_IJNSA_ILi0EEESW_SW_EEEEENS5_IJNS4_10UnderscoreESZ_SZ_EEEEENS4_23SM90_TMA_LOAD_MULTICASTENS4_14ComposedLayoutINS4_7SwizzleILi3ELi4ELi3EEENS4_18smem_ptr_flag_bitsILi32EEENSU_INS5_IJNSA_ILi8EEESI_EEENS5_IJSI_SC_EEEEEEEvNS4_8identityES12_S1C_vS1D_EENS_8epilogue10collective6detail29Sm90TmaWarpSpecializedAdapterINS1G_15DefaultEpilogueISK_SL_SL_NS1F_6thread17LinearCombinationISK_Li1EffLNS1K_9ScaleType4KindE0ELNS_15FloatRoundStyleE2ESK_EENS1_15EpilogueDefaultEEEEEvvEEEEvNT_6ParamsE)
	.align		4
        /*000c*/ 	.word	index@(__assertfail)
	.align		4
        /*0010*/ 	.word	0x00000000
	.align		4
        /*0014*/ 	.word	0xfffffffe
	.align		4
        /*0018*/ 	.word	0x00000000
	.align		4
        /*001c*/ 	.word	0xfffffffd
	.align		4
        /*0020*/ 	.word	0x00000000
	.align		4
        /*0024*/ 	.word	0xfffffffc


//--------------------- .nv.constant4             --------------------------
	.section	.nv.constant4,"a",@progbits
	.align	8
	.align		8
.nv.constant4:
        /*0000*/ 	.dword	__assertfail
	.align		8
        /*0008*/ 	.dword	__unnamed_1
	.align		8
        /*0010*/ 	.dword	_ZN40_INTERNAL_e7def71b_4_k_cu_0d1eb9e0_268134cuda3std3__45__cpo5beginE
	.align		8
        /*0018*/ 	.dword	_ZN40_INTERNAL_e7def71b_4_k_cu_0d1eb9e0_268134cuda3std3__45__cpo3endE
	.align		8
        /*0020*/ 	.dword	_ZN40_INTERNAL_e7def71b_4_k_cu_0d1eb9e0_268134cuda3std3__45__cpo6cbeginE
	.align		8
        /*0028*/ 	.dword	_ZN40_INTERNAL_e7def71b_4_k_cu_0d1eb9e0_268134cuda3std3__45__cpo4cendE
	.align		8
        /*0030*/ 	.dword	_ZN40_INTERNAL_e7def71b_4_k_cu_0d1eb9e0_268134cuda3std3__442_GLOBAL__N__e7def71b_4_k_cu_0d1eb9e0_268136ignoreE
	.align		8
        /*0038*/ 	.dword	_ZN40_INTERNAL_e7def71b_4_k_cu_0d1eb9e0_268134cuda3std3__419piecewise_constructE
	.align		8
        /*0040*/ 	.dword	_ZN40_INTERNAL_e7def71b_4_k_cu_0d1eb9e0_268134cuda3std3__48in_placeE
	.align		8
        /*0048*/ 	.dword	_ZN40_INTERNAL_e7def71b_4_k_cu_0d1eb9e0_268134cuda3std6ranges3__45__cpo4swapE
	.align		8
        /*0050*/ 	.dword	_ZN40_INTERNAL_e7def71b_4_k_cu_0d1eb9e0_268134cuda3std6ranges3__45__cpo9iter_moveE
	.align		8
        /*0058*/ 	.dword	_ZN40_INTERNAL_e7def71b_4_k_cu_0d1eb9e0_268134cute7productE
	.align		8
        /*0060*/ 	.dword	_ZN40_INTERNAL_e7def71b_4_k_cu_0d1eb9e0_268134cute1_E
	.align		8
        /*0068*/ 	.dword	$str$22
	.align		8
        /*0070*/ 	.dword	$str$23


//--------------------- .text._ZN7cutlass13device_kernelINS_4gemm6kernel13GemmUniversalIN4cute5tupleIJiiiiEEENS1_10collective13CollectiveMmaINS1_34MainloopSm90TmaGmmaWarpSpecializedILi9ENS5_IJNS4_1CILi2EEESB_NSA_ILi1EEEEEENS1_32KernelTmaWarpSpecializedPingpongEEENS5_IJNSA_ILi64EEENSA_ILi128EEENSA_ILi32EEEEEENS_10tfloat32_tENS5_IJlSC_lEEESK_SL_NS4_8TiledMMAINS4_8MMA_AtomIJNS4_4SM904GMMA30MMA_64x128x8_F32TF32TF32_SS_TNILNSP_7ScaleInE1ELSR_1EEEEEENS4_6LayoutINS5_IJSC_SC_SC_EEENS5_IJNSA_ILi0EEESW_SW_EEEEENS5_IJNS4_10UnderscoreESZ_SZ_EEEEENS4_23SM90_TMA_LOAD_MULTICASTENS4_14ComposedLayoutINS4_7SwizzleILi3ELi4ELi3EEENS4_18smem_ptr_flag_bitsILi32EEENSU_INS5_IJNSA_ILi8EEESI_EEENS5_IJSI_SC_EEEEEEEvNS4_8identityES12_S1C_vS1D_EENS_8epilogue10collective6detail29Sm90TmaWarpSpecializedAdapterINS1G_15DefaultEpilogueISK_SL_SL_NS1F_6thread17LinearCombinationISK_Li1EffLNS1K_9ScaleType4KindE0ELNS_15FloatRoundStyleE2ESK_EENS1_15EpilogueDefaultEEEEEvvEEEEvNT_6ParamsE --------------------------
	.section	.text._ZN7cutlass13device_kernelINS_4gemm6kernel13GemmUniversalIN4cute5tupleIJiiiiEEENS1_10collective13CollectiveMmaINS1_34MainloopSm90TmaGmmaWarpSpecializedILi9ENS5_IJNS4_1CILi2EEESB_NSA_ILi1EEEEEENS1_32KernelTmaWarpSpecializedPingpongEEENS5_IJNSA_ILi64EEENSA_ILi128EEENSA_ILi32EEEEEENS_10tfloat32_tENS5_IJlSC_lEEESK_SL_NS4_8TiledMMAINS4_8MMA_AtomIJNS4_4SM904GMMA30MMA_64x128x8_F32TF32TF32_SS_TNILNSP_7ScaleInE1ELSR_1EEEEEENS4_6LayoutINS5_IJSC_SC_SC_EEENS5_IJNSA_ILi0EEESW_SW_EEEEENS5_IJNS4_10UnderscoreESZ_SZ_EEEEENS4_23SM90_TMA_LOAD_MULTICASTENS4_14ComposedLayoutINS4_7SwizzleILi3ELi4ELi3EEENS4_18smem_ptr_flag_bitsILi32EEENSU_INS5_IJNSA_ILi8EEESI_EEENS5_IJSI_SC_EEEEEEEvNS4_8identityES12_S1C_vS1D_EENS_8epilogue10collective6detail29Sm90TmaWarpSpecializedAdapterINS1G_15DefaultEpilogueISK_SL_SL_NS1F_6thread17LinearCombinationISK_Li1EffLNS1K_9ScaleType4KindE0ELNS_15FloatRoundStyleE2ESK_EENS1_15EpilogueDefaultEEEEEvvEEEEvNT_6ParamsE,"ax",@progbits
	.align	128
.text._ZN7cutlass13device_kernelINS_4gemm6kernel13GemmUniversalIN4cute5tupleIJiiiiEEENS1_10collective13CollectiveMmaINS1_34MainloopSm90TmaGmmaWarpSpecializedILi9ENS5_IJNS4_1CILi2EEESB_NSA_ILi1EEEEEENS1_32KernelTmaWarpSpecializedPingpongEEENS5_IJNSA_ILi64EEENSA_ILi128EEENSA_ILi32EEEEEENS_10tfloat32_tENS5_IJlSC_lEEESK_SL_NS4_8TiledMMAINS4_8MMA_AtomIJNS4_4SM904GMMA30MMA_64x128x8_F32TF32TF32_SS_TNILNSP_7ScaleInE1ELSR_1EEEEEENS4_6LayoutINS5_IJSC_SC_SC_EEENS5_IJNSA_ILi0EEESW_SW_EEEEENS5_IJNS4_10UnderscoreESZ_SZ_EEEEENS4_23SM90_TMA_LOAD_MULTICASTENS4_14ComposedLayoutINS4_7SwizzleILi3ELi4ELi3EEENS4_18smem_ptr_flag_bitsILi32EEENSU_INS5_IJNSA_ILi8EEESI_EEENS5_IJSI_SC_EEEEEEEvNS4_8identityES12_S1C_vS1D_EENS_8epilogue10collective6detail29Sm90TmaWarpSpecializedAdapterINS1G_15DefaultEpilogueISK_SL_SL_NS1F_6thread17LinearCombinationISK_Li1EffLNS1K_9ScaleType4KindE0ELNS_15FloatRoundStyleE2ESK_EENS1_15EpilogueDefaultEEEEEvvEEEEvNT_6ParamsE:
        .type           _ZN7cutlass13device_kernelINS_4gemm6kernel13GemmUniversalIN4cute5tupleIJiiiiEEENS1_10collective13CollectiveMmaINS1_34MainloopSm90TmaGmmaWarpSpecializedILi9ENS5_IJNS4_1CILi2EEESB_NSA_ILi1EEEEEENS1_32KernelTmaWarpSpecializedPingpongEEENS5_IJNSA_ILi64EEENSA_ILi128EEENSA_ILi32EEEEEENS_10tfloat32_tENS5_IJlSC_lEEESK_SL_NS4_8TiledMMAINS4_8MMA_AtomIJNS4_4SM904GMMA30MMA_64x128x8_F32TF32TF32_SS_TNILNSP_7ScaleInE1ELSR_1EEEEEENS4_6LayoutINS5_IJSC_SC_SC_EEENS5_IJNSA_ILi0EEESW_SW_EEEEENS5_IJNS4_10UnderscoreESZ_SZ_EEEEENS4_23SM90_TMA_LOAD_MULTICASTENS4_14ComposedLayoutINS4_7SwizzleILi3ELi4ELi3EEENS4_18smem_ptr_flag_bitsILi32EEENSU_INS5_IJNSA_ILi8EEESI_EEENS5_IJSI_SC_EEEEEEEvNS4_8identityES12_S1C_vS1D_EENS_8epilogue10collective6detail29Sm90TmaWarpSpecializedAdapterINS1G_15DefaultEpilogueISK_SL_SL_NS1F_6thread17LinearCombinationISK_Li1EffLNS1K_9ScaleType4KindE0ELNS_15FloatRoundStyleE2ESK_EENS1_15EpilogueDefaultEEEEEvvEEEEvNT_6ParamsE,@function
        .size           _ZN7cutlass13device_kernelINS_4gemm6kernel13GemmUniversalIN4cute5tupleIJiiiiEEENS1_10collective13CollectiveMmaINS1_34MainloopSm90TmaGmmaWarpSpecializedILi9ENS5_IJNS4_1CILi2EEESB_NSA_ILi1EEEEEENS1_32KernelTmaWarpSpecializedPingpongEEENS5_IJNSA_ILi64EEENSA_ILi128EEENSA_ILi32EEEEEENS_10tfloat32_tENS5_IJlSC_lEEESK_SL_NS4_8TiledMMAINS4_8MMA_AtomIJNS4_4SM904GMMA30MMA_64x128x8_F32TF32TF32_SS_TNILNSP_7ScaleInE1ELSR_1EEEEEENS4_6LayoutINS5_IJSC_SC_SC_EEENS5_IJNSA_ILi0EEESW_SW_EEEEENS5_IJNS4_10UnderscoreESZ_SZ_EEEEENS4_23SM90_TMA_LOAD_MULTICASTENS4_14ComposedLayoutINS4_7SwizzleILi3ELi4ELi3EEENS4_18smem_ptr_flag_bitsILi32EEENSU_INS5_IJNSA_ILi8EEESI_EEENS5_IJSI_SC_EEEEEEEvNS4_8identityES12_S1C_vS1D_EENS_8epilogue10collective6detail29Sm90TmaWarpSpecializedAdapterINS1G_15DefaultEpilogueISK_SL_SL_NS1F_6thread17LinearCombinationISK_Li1EffLNS1K_9ScaleType4KindE0ELNS_15FloatRoundStyleE2ESK_EENS1_15EpilogueDefaultEEEEEvvEEEEvNT_6ParamsE,(.L_x_212 - _ZN7cutlass13device_kernelINS_4gemm6kernel13GemmUniversalIN4cute5tupleIJiiiiEEENS1_10collective13CollectiveMmaINS1_34MainloopSm90TmaGmmaWarpSpecializedILi9ENS5_IJNS4_1CILi2EEESB_NSA_ILi1EEEEEENS1_32KernelTmaWarpSpecializedPingpongEEENS5_IJNSA_ILi64EEENSA_ILi128EEENSA_ILi32EEEEEENS_10tfloat32_tENS5_IJlSC_lEEESK_SL_NS4_8TiledMMAINS4_8MMA_AtomIJNS4_4SM904GMMA30MMA_64x128x8_F32TF32TF32_SS_TNILNSP_7ScaleInE1ELSR_1EEEEEENS4_6LayoutINS5_IJSC_SC_SC_EEENS5_IJNSA_ILi0EEESW_SW_EEEEENS5_IJNS4_10UnderscoreESZ_SZ_EEEEENS4_23SM90_TMA_LOAD_MULTICASTENS4_14ComposedLayoutINS4_7SwizzleILi3ELi4ELi3EEENS4_18smem_ptr_flag_bitsILi32EEENSU_INS5_IJNSA_ILi8EEESI_EEENS5_IJSI_SC_EEEEEEEvNS4_8identityES12_S1C_vS1D_EENS_8epilogue10collective6detail29Sm90TmaWarpSpecializedAdapterINS1G_15DefaultEpilogueISK_SL_SL_NS1F_6thread17LinearCombinationISK_Li1EffLNS1K_9ScaleType4KindE0ELNS_15FloatRoundStyleE2ESK_EENS1_15EpilogueDefaultEEEEEvvEEEEvNT_6ParamsE)
        .other          _ZN7cutlass13device_kernelINS_4gemm6kernel13GemmUniversalIN4cute5tupleIJiiiiEEENS1_10collective13CollectiveMmaINS1_34MainloopSm90TmaGmmaWarpSpecializedILi9ENS5_IJNS4_1CILi2EEESB_NSA_ILi1EEEEEENS1_32KernelTmaWarpSpecializedPingpongEEENS5_IJNSA_ILi64EEENSA_ILi128EEENSA_ILi32EEEEEENS_10tfloat32_tENS5_IJlSC_lEEESK_SL_NS4_8TiledMMAINS4_8MMA_AtomIJNS4_4SM904GMMA30MMA_64x128x8_F32TF32TF32_SS_TNILNSP_7ScaleInE1ELSR_1EEEEEENS4_6LayoutINS5_IJSC_SC_SC_EEENS5_IJNSA_ILi0EEESW_SW_EEEEENS5_IJNS4_10UnderscoreESZ_SZ_EEEEENS4_23SM90_TMA_LOAD_MULTICASTENS4_14ComposedLayoutINS4_7SwizzleILi3ELi4ELi3EEENS4_18smem_ptr_flag_bitsILi32EEENSU_INS5_IJNSA_ILi8EEESI_EEENS5_IJSI_SC_EEEEEEEvNS4_8identityES12_S1C_vS1D_EENS_8epilogue10collective6detail29Sm90TmaWarpSpecializedAdapterINS1G_15DefaultEpilogueISK_SL_SL_NS1F_6thread17LinearCombinationISK_Li1EffLNS1K_9ScaleType4KindE0ELNS_15FloatRoundStyleE2ESK_EENS1_15EpilogueDefaultEEEEEvvEEEEvNT_6ParamsE,@"STO_CUDA_ENTRY STV_DEFAULT"
_ZN7cutlass13device_kernelINS_4gemm6kernel13GemmUniversalIN4cute5tupleIJiiiiEEENS1_10collective13CollectiveMmaINS1_34MainloopSm90TmaGmmaWarpSpecializedILi9ENS5_IJNS4_1CILi2EEESB_NSA_ILi1EEEEEENS1_32KernelTmaWarpSpecializedPingpongEEENS5_IJNSA_ILi64EEENSA_ILi128EEENSA_ILi32EEEEEENS_10tfloat32_tENS5_IJlSC_lEEESK_SL_NS4_8TiledMMAINS4_8MMA_AtomIJNS4_4SM904GMMA30MMA_64x128x8_F32TF32TF32_SS_TNILNSP_7ScaleInE1ELSR_1EEEEEENS4_6LayoutINS5_IJSC_SC_SC_EEENS5_IJNSA_ILi0EEESW_SW_EEEEENS5_IJNS4_10UnderscoreESZ_SZ_EEEEENS4_23SM90_TMA_LOAD_MULTICASTENS4_14ComposedLayoutINS4_7SwizzleILi3ELi4ELi3EEENS4_18smem_ptr_flag_bitsILi32EEENSU_INS5_IJNSA_ILi8EEESI_EEENS5_IJSI_SC_EEEEEEEvNS4_8identityES12_S1C_vS1D_EENS_8epilogue10collective6detail29Sm90TmaWarpSpecializedAdapterINS1G_15DefaultEpilogueISK_SL_SL_NS1F_6thread17LinearCombinationISK_Li1EffLNS1K_9ScaleType4KindE0ELNS_15FloatRoundStyleE2ESK_EENS1_15EpilogueDefaultEEEEEvvEEEEvNT_6ParamsE:
[----:B------:R-:W0:Y:S02]  /*0000*/  LDC R1, c[0x0][0x28] ;  /* 0x00000a00ff017b82 */ /* 0x000e240000000800 */
[----:B0-----:R-:W-:Y:S01]  /*0010*/  VIADD R1, R1, 0xfffffff8 ;  /* 0xfffffff801017836 */ /* 0x001fe20000000000 */
[----:B------:R-:W0:Y:S01]  /*0020*/  S2R R4, SR_TID.X ;  /* 0x0000000000047919 */ /* 0x000e220000002100 */
[----:B------:R-:W-:Y:S01]  /*0030*/  ELECT P0, URZ, PT ;  /* 0x00000000003f782f */ /* 0x000fe20003800000 */
[----:B------:R-:W-:Y:S01]  /*0040*/  BSSY B0, `(.L_x_0) ;  /* 0x000000f000007945 */ /* 0x000fe20003800000 */
[--C-:B0-----:R-:W-:Y:S02]  /*0050*/  SHF.R.U32.HI R0, RZ, 0x5, R4.reuse ;  /* 0x00000005ff007819 */ /* 0x101fe40000011604 */
[----:B------:R-:W-:-:S03]  /*0060*/  SHF.R.U32.HI R7, RZ, 0x7, R4 ;  /* 0x00000007ff077819 */ /* 0x000fc60000011604 */
[----:B------:R-:W0:Y:S04]  /*0070*/  SHFL.IDX PT, R2, R0, RZ, 0x1f ;  /* 0x00001fff00027589 */ /* 0x000e2800000e0000 */
[----:B------:R1:W2:Y:S01]  /*0080*/  SHFL.IDX PT, R10, R7, RZ, 0x1f ;  /* 0x00001fff070a7589 */ /* 0x0002a200000e0000 */
[----:B0-----:R-:W-:-:S13]  /*0090*/  ISETP.NE.OR P0, PT, R2, RZ, !P0 ;  /* 0x000000ff0200720c */ /* 0x001fda0004705670 */
[----:B-12---:R-:W-:Y:S05]  /*00a0*/  @P0 BRA `(.L_x_1) ;  /* 0x0000000000200947 */ /* 0x006fea0003800000 */
[----:B------:R-:W-:Y:S02]  /*00b0*/  ULDC.64 UR4, c[0x0][0x198] ;  /* 0x0000660000047ab9 */ /* 0x000fe40000000a00 */
[----:B------:R-:W-:Y:S02]  /*00c0*/  UIADD3 UR6, UP0, UR4, 0xf0, URZ ;  /* 0x000000f004067890 */ /* 0x000fe4000ff1e03f */
[----:B------:R-:W-:Y:S02]  /*00d0*/  UIADD3 UR4, UP1, UR4, 0x1f0, URZ ;  /* 0x000001f004047890 */ /* 0x000fe4000ff3e03f */
[----:B------:R-:W-:Y:S02]  /*00e0*/  UIADD3.X UR7, URZ, UR5, URZ, UP0, !UPT ;  /* 0x000000053f077290 */ /* 0x000fe400087fe43f */
[----:B------:R-:W-:-:S07]  /*00f0*/  UIADD3.X UR5, URZ, UR5, URZ, UP1, !UPT ;  /* 0x000000053f057290 */ /* 0x000fce0008ffe43f */
[----:B------:R0:W-:Y:S02]  /*0100*/  UTMACCTL.PF [UR6] ;  /* 0x00000000060079b9 */ /* 0x0001e40008040000 */
[----:B------:R0:W-:Y:S02]  /*0110*/  UTMACCTL.PF [UR4] ;  /* 0x00000000040079b9 */ /* 0x0001e40008040000 */
[----:B0-----:R-:W-:Y:S01]  /*0120*/  NOP ;  /* 0x0000000000007918 */ /* 0x001fe20000000000 */
.L_x_1:
[----:B------:R-:W-:Y:S05]  /*0130*/  BSYNC B0 ;  /* 0x0000000000007941 */ /* 0x000fea0003800000 */
.L_x_0:
[----:B------:R-:W0:Y:S02]  /*0140*/  SHFL.IDX PT, R9, R0, RZ, 0x1f ;  /* 0x00001fff00097589 */ /* 0x000e2400000e0000 */
[----:B0-----:R-:W-:-:S13]  /*0150*/  ISETP.NE.AND P0, PT, R9, RZ, PT ;  /* 0x000000ff0900720c */ /* 0x001fda0003f05270 */
[----:B------:R-:W-:Y:S05]  /*0160*/  @P0 BRA `(.L_x_2) ;  /* 0x00000000008c0947 */ /* 0x000fea0003800000 */
[----:B------:R-:W-:Y:S01]  /*0170*/  ELECT P0, URZ, PT ;  /* 0x00000000003f782f */ /* 0x000fe20003800000 */
[----:B------:R-:W-:-:S12]  /*0180*/  BSSY B0, `(.L_x_2) ;  /* 0x0000021000007945 */ /* 0x000fd80003800000 */
[----:B------:R-:W-:Y:S05]  /*0190*/  @!P0 BRA `(.L_x_3) ;  /* 0x00000000007c8947 */ /* 0x000fea0003800000 */
[----:B------:R-:W0:Y:S01]  /*01a0*/  S2UR UR8, SR_CgaCtaId ;  /* 0x00000000000879c3 */ /* 0x000e220000008800 */
[----:B------:R-:W-:Y:S01]  /*01b0*/  UMOV UR4, 0x400 ;  /* 0x0000040000047882 */ /* 0x000fe20000000000 */
[----:B------:R-:W-:Y:S01]  /*01c0*/  UMOV UR5, 0x1 ;  /* 0x0000000100057882 */ /* 0x000fe20000000000 */
[----:B------:R-:W-:Y:S02]  /*01d0*/  UMOV UR6, 0x3 ;  /* 0x0000000300067882 */ /* 0x000fe40000000000 */
[----:B------:R-:W-:-:S04]  /*01e0*/  UIADD3 UR6, -UR6, 0x100000, URZ ;  /* 0x0010000006067890 */ /* 0x000fc8000fffe13f */
[----:B------:R-:W-:Y:S02]  /*01f0*/  USHF.L.U32 UR7, UR6, 0xb, URZ ;  /* 0x0000000b06077899 */ /* 0x000fe4000800063f */
[----:B------:R-:W-:Y:S02]  /*0200*/  USHF.L.U32 UR6, UR6, 0x1, URZ ;  /* 0x0000000106067899 */ /* 0x000fe4000800063f */
[----:B0-----:R-:W-:Y:S02]  /*0210*/  ULEA UR8, UR8, UR4, 0x18 ;  /* 0x0000000408087291 */ /* 0x001fe4000f8ec03f */
[----:B------:R-:W-:-:S04]  /*0220*/  UIADD3 UR4, -UR5, 0x100000, URZ ;  /* 0x0010000005047890 */ /* 0x000fc8000fffe13f */
[----:B------:R-:W-:Y:S02]  /*0230*/  USHF.L.U32 UR5, UR4, 0xb, URZ ;  /* 0x0000000b04057899 */ /* 0x000fe4000800063f */
[----:B------:R-:W-:Y:S01]  /*0240*/  USHF.L.U32 UR4, UR4, 0x1, URZ ;  /* 0x0000000104047899 */ /* 0x000fe2000800063f */
[----:B------:R-:W0:Y:S11]  /*0250*/  FENCE.VIEW.ASYNC.S ;  /* 0x00000000000073c6 */ /* 0x000e360000000000 */
[----:B0-----:R0:W1:Y:S01]  /*0260*/  SYNCS.EXCH.64 URZ, [UR8], UR4 ;  /* 0x00000004083f75b2 */ /* 0x0010620008000100 */
[----:B------:R0:W2:Y:S01]  /*0270*/  SYNCS.EXCH.64 URZ, [UR8+0x48], UR6 ;  /* 0x00004806083f75b2 */ /* 0x0000a20008000100 */
[----:B------:R0:W3:Y:S01]  /*0280*/  SYNCS.EXCH.64 URZ, [UR8+0x8], UR4 ;  /* 0x00000804083f75b2 */ /* 0x0000e20008000100 */
[----:B------:R0:W4:Y:S01]  /*0290*/  SYNCS.EXCH.64 URZ, [UR8+0x50], UR6 ;  /* 0x00005006083f75b2 */ /* 0x0001220008000100 */
[----:B------:R0:W0:Y:S01]  /*02a0*/  SYNCS.EXCH.64 URZ, [UR8+0x10], UR4 ;  /* 0x00001004083f75b2 */ /* 0x0000220008000100 */
        /* <DEDUP_REMOVED lines=13> */
[----:B------:R-:W-:Y:S01]  /*0380*/  NOP ;  /* 0x0000000000007918 */ /* 0x000fe20000000000 */
.L_x_3:
[----:B0-----:R-:W-:Y:S05]  /*0390*/  BSYNC B0 ;  /* 0x0000000000007941 */ /* 0x001fea0003800000 */
.L_x_2:
[----:B------:R-:W0:Y:S01]  /*03a0*/  SHFL.IDX PT, R12, R0, RZ, 0x1f ;  /* 0x00001fff000c7589 */ /* 0x000e2200000e0000 */
[----:B------:R-:W5:Y:S01]  /*03b0*/  S2UR UR12, SR_CTAID.X ;  /* 0x00000000000c79c3 */ /* 0x000f620000002500 */
[----:B------:R-:W-:Y:S02]  /*03c0*/  SHF.R.S32.HI R3, RZ, 0x1f, R4 ;  /* 0x0000001fff037819 */ /* 0x000fe40000011404 */
[----:B------:R-:W-:Y:S01]  /*03d0*/  ELECT P0, URZ, PT ;  /* 0x00000000003f782f */ /* 0x000fe20003800000 */
[----:B------:R-:W1:Y:S01]  /*03e0*/  SHFL.IDX PT, R11, R0, RZ, 0x1f ;  /* 0x00001fff000b7589 */ /* 0x000e6200000e0000 */
[----:B------:R-:W-:Y:S01]  /*03f0*/  ULDC UR4, c[0x0][0x150] ;  /* 0x0000540000047ab9 */ /* 0x000fe20000000800 */
[----:B------:R-:W-:Y:S02]  /*0400*/  LEA.HI R3, R3, R4, RZ, 0x7 ;  /* 0x0000000403037211 */ /* 0x000fe400078f38ff */
[----:B------:R-:W-:Y:S01]  /*0410*/  ELECT P1, URZ, PT ;  /* 0x00000000003f782f */ /* 0x000fe20003820000 */
[----:B------:R-:W2:Y:S01]  /*0420*/  S2R R6, SR_CTAID.Y ;  /* 0x0000000000067919 */ /* 0x000ea20000002600 */
[----:B------:R-:W3:Y:S01]  /*0430*/  LDC R14, c[0x0][0x144] ;  /* 0x00005100ff0e7b82 */ /* 0x000ee20000000800 */
[----:B------:R-:W-:Y:S01]  /*0440*/  LOP3.LUT R3, R3, 0xffffff80, RZ, 0xc0, !PT ;  /* 0xffffff8003037812 */ /* 0x000fe200078ec0ff */
[----:B------:R-:W-:Y:S01]  /*0450*/  UMOV UR11, 0x80 ;  /* 0x00000080000b7882 */ /* 0x000fe20000000000 */
[----:B------:R-:W4:Y:S01]  /*0460*/  SHFL.IDX PT, R16, R7, RZ, 0x1f ;  /* 0x00001fff07107589 */ /* 0x000f2200000e0000 */
[----:B------:R-:W-:Y:S01]  /*0470*/  NOP ;  /* 0x0000000000007918 */ /* 0x000fe20000000000 */
[----:B------:R-:W-:Y:S01]  /*0480*/  NOP ;  /* 0x0000000000007918 */ /* 0x000fe20000000000 */
[----:B------:R-:W-:Y:S01]  /*0490*/  IMAD.IADD R5, R4, 0x1, -R3 ;  /* 0x0000000104057824 */ /* 0x000fe200078e0a03 */
[C---:B------:R-:W-:Y:S01]  /*04a0*/  ISETP.NE.AND P4, PT, R10.reuse, RZ, PT ;  /* 0x000000ff0a00720c */ /* 0x040fe20003f85270 */
[----:B------:R-:W4:Y:S01]  /*04b0*/  LDC R15, c[0x0][0x140] ;  /* 0x00005000ff0f7b82 */ /* 0x000f220000000800 */
[----:B------:R-:W-:-:S02]  /*04c0*/  VIADD R36, R10, 0xffffffff ;  /* 0xffffffff0a247836 */ /* 0x000fc40000000000 */
[----:B------:R-:W-:Y:S01]  /*04d0*/  SHF.R.S32.HI R8, RZ, 0x1f, R5 ;  /* 0x0000001fff087819 */ /* 0x000fe20000011405 */
[----:B------:R-:W-:Y:S02]  /*04e0*/  IMAD.MOV.U32 R89, RZ, RZ, 0x1 ;  /* 0x00000001ff597424 */ /* 0x000fe400078e00ff */
[----:B------:R-:W-:Y:S02]  /*04f0*/  ISETP.GE.U32.AND P6, PT, R36, 0x2, PT ;  /* 0x000000022400780c */ /* 0x000fe40003fc6070 */
[----:B0-----:R-:W-:Y:S01]  /*0500*/  ISETP.NE.OR P0, PT, R12, RZ, !P0 ;  /* 0x000000ff0c00720c */ /* 0x001fe20004705670 */
[----:B------:R-:W0:Y:S01]  /*0510*/  LDC R25, c[0x0][0x148] ;  /* 0x00005200ff197b82 */ /* 0x000e220000000800 */
[----:B-----5:R-:W-:Y:S02]  /*0520*/  I2FP.F32.U32 R12, UR12 ;  /* 0x0000000c000c7c45 */ /* 0x020fe40008201000 */
[----:B------:R-:W-:Y:S02]  /*0530*/  LEA.HI R3, R8, R5, RZ, 0x3 ;  /* 0x0000000508037211 */ /* 0x000fe400078f18ff */
[----:B-1----:R-:W-:Y:S01]  /*0540*/  ISETP.NE.OR P1, PT, R11, RZ, !P1 ;  /* 0x000000ff0b00720c */ /* 0x002fe20004f25670 */
[----:B------:R-:W-:Y:S01]  /*0550*/  FMUL R13, R12, UR4 ;  /* 0x000000040c0d7c20 */ /* 0x000fe20008400000 */
[--C-:B------:R-:W-:Y:S01]  /*0560*/  SHF.R.S32.HI R0, RZ, 0x3, R3.reuse ;  /* 0x00000003ff007819 */ /* 0x100fe20000011403 */
[----:B------:R-:W-:Y:S01]  /*0570*/  ULDC UR4, c[0x0][0x154] ;  /* 0x0000550000047ab9 */ /* 0x000fe20000000800 */
[----:B------:R-:W-:-:S02]  /*0580*/  SHF.R.S32.HI R3, RZ, 0x1f, R3 ;  /* 0x0000001fff037819 */ /* 0x000fc40000011403 */
[----:B------:R-:W-:Y:S01]  /*0590*/  SHF.R.S32.HI R12, RZ, 0x1f, R9 ;  /* 0x0000001fff0c7819 */ /* 0x000fe20000011409 */
[----:B------:R-:W1:Y:S01]  /*05a0*/  F2I.U32.TRUNC.NTZ R13, R13 ;  /* 0x0000000d000d7305 */ /* 0x000e62000020f000 */
[----:B------:R-:W-:Y:S01]  /*05b0*/  LEA.HI R11, R3, R0, RZ, 0x2 ;  /* 0x00000000030b7211 */ /* 0x000fe200078f10ff */
[----:B------:R-:W-:Y:S01]  /*05c0*/  VOTEU.ALL UP1, P0 ;  /* 0x00000000003f7886 */ /* 0x000fe20000020000 */
[----:B------:R-:W-:Y:S01]  /*05d0*/  LEA.HI R12, R12, R9, RZ, 0x2 ;  /* 0x000000090c0c7211 */ /* 0x000fe200078f10ff */
[----:B------:R-:W-:Y:S01]  /*05e0*/  VOTEU.ALL UP0, P0 ;  /* 0x00000000003f7886 */ /* 0x000fe20000000000 */
[----:B------:R-:W-:Y:S01]  /*05f0*/  SHF.R.S32.HI R3, RZ, 0x1f, R2 ;  /* 0x0000001fff037819 */ /* 0x000fe20000011402 */
[----:B------:R-:W-:Y:S01]  /*0600*/  VOTEU.ALL UP2, P1 ;  /* 0x00000000003f7886 */ /* 0x000fe20000840000 */
[----:B------:R-:W-:Y:S01]  /*0610*/  LOP3.LUT R11, R11, 0xfffffffc, RZ, 0xc0, !PT ;  /* 0xfffffffc0b0b7812 */ /* 0x000fe200078ec0ff */
[----:B------:R-:W5:Y:S01]  /*0620*/  @!UP1 S2UR UR7, SR_CgaCtaId ;  /* 0x00000000000799c3 */ /* 0x000f620000008800 */
[----:B------:R-:W-:Y:S01]  /*0630*/  LOP3.LUT R12, R12, 0x3ffffffc, RZ, 0xc0, !PT ;  /* 0x3ffffffc0c0c7812 */ /* 0x000fe200078ec0ff */
[----:B------:R-:W-:Y:S01]  /*0640*/  @!UP1 UMOV UR6, 0x400 ;  /* 0x0000040000069882 */ /* 0x000fe20000000000 */
[----:B------:R-:W-:Y:S01]  /*0650*/  LEA.HI R3, R3, R2, RZ, 0x2 ;  /* 0x0000000203037211 */ /* 0x000fe200078f10ff */
[----:B------:R-:W-:Y:S01]  /*0660*/  IMAD.IADD R11, R0, 0x1, -R11 ;  /* 0x00000001000b7824 */ /* 0x000fe200078e0a0b */
[----:B------:R-:W-:Y:S01]  /*0670*/  @!UP2 UMOV UR9, 0x400 ;  /* 0x000004000009a882 */ /* 0x000fe20000000000 */
[----:B------:R-:W-:Y:S01]  /*0680*/  IMAD.IADD R12, R9, 0x1, -R12 ;  /* 0x00000001090c7824 */ /* 0x000fe200078e0a0c */
[----:B------:R-:W-:Y:S01]  /*0690*/  LOP3.LUT R3, R3, 0xfffffffc, RZ, 0xc0, !PT ;  /* 0xfffffffc03037812 */ /* 0x000fe200078ec0ff */
[----:B------:R-:W0:Y:S01]  /*06a0*/  @!UP2 S2UR UR10, SR_CgaCtaId ;  /* 0x00000000000aa9c3 */ /* 0x000e220000008800 */
[----:B-1----:R-:W-:Y:S01]  /*06b0*/  IMAD.MOV R13, RZ, RZ, -R13 ;  /* 0x000000ffff0d7224 */ /* 0x002fe200078e0a0d */
[----:B------:R-:W-:Y:S01]  /*06c0*/  VOTEU.ALL UP3, P1 ;  /* 0x00000000003f7886 */ /* 0x000fe20000860000 */
[----:B------:R-:W-:Y:S01]  /*06d0*/  IMAD R11, R12, 0x4, R11 ;  /* 0x000000040c0b7824 */ /* 0x000fe200078e020b */
[----:B------:R-:W-:Y:S01]  /*06e0*/  VOTEU.ALL UP4, P1 ;  /* 0x00000000003f7886 */ /* 0x000fe20000880000 */
[----:B------:R-:W-:Y:S01]  /*06f0*/  IMAD.IADD R9, R2, 0x1, -R3 ;  /* 0x0000000102097824 */ /* 0x000fe200078e0a03 */
[----:B--2---:R-:W-:Y:S01]  /*0700*/  I2FP.F32.U32 R2, R6 ;  /* 0x0000000600027245 */ /* 0x004fe20000201000 */
[----:B---3--:R-:W-:Y:S01]  /*0710*/  IMAD R21, R14, R13, UR12 ;  /* 0x0000000c0e157e24 */ /* 0x008fe2000f8e020d */
[C---:B------:R-:W-:Y:S01]  /*0720*/  LEA.HI R0, R11.reuse, R11, RZ, 0x1 ;  /* 0x0000000b0b007211 */ /* 0x040fe200078f08ff */
[C---:B------:R-:W-:Y:S01]  /*0730*/  IMAD.SHL.U32 R88, R11.reuse, 0x4, RZ ;  /* 0x000000040b587824 */ /* 0x040fe200078e00ff */
[----:B------:R-:W-:Y:S01]  /*0740*/  VOTEU.ALL UP5, P1 ;  /* 0x00000000003f7886 */ /* 0x000fe200008a0000 */
[----:B------:R-:W-:Y:S01]  /*0750*/  FMUL R2, R2, UR4 ;  /* 0x0000000402027c20 */ /* 0x000fe20008400000 */
[----:B------:R-:W-:Y:S01]  /*0760*/  LOP3.LUT R0, R0, 0xfffffffe, RZ, 0xc0, !PT ;  /* 0xfffffffe00007812 */ /* 0x000fe200078ec0ff */
[----:B------:R-:W-:Y:S01]  /*0770*/  UMOV UR4, 0x20 ;  /* 0x0000002000047882 */ /* 0x000fe20000000000 */
[----:B------:R-:W-:Y:S01]  /*0780*/  LOP3.LUT R88, R11, 0xc, R88, 0x78, !PT ;  /* 0x0000000c0b587812 */ /* 0x000fe200078e7858 */
[----:B------:R-:W-:-:S04]  /*0790*/  @!UP1 UIADD3 UR4, -UR4, 0x100000, URZ ;  /* 0x0010000004049890 */ /* 0x000fc8000fffe13f */
[----:B------:R-:W-:Y:S02]  /*07a0*/  @!UP1 USHF.L.U32 UR5, UR4, 0xb, URZ ;  /* 0x0000000b04059899 */ /* 0x000fe4000800063f */
[----:B------:R-:W-:Y:S01]  /*07b0*/  @!UP1 USHF.L.U32 UR4, UR4, 0x1, URZ ;  /* 0x0000000104049899 */ /* 0x000fe2000800063f */
[----:B----4-:R-:W-:Y:S01]  /*07c0*/  ISETP.EQ.U32.AND P2, PT, R15, 0x1, PT ;  /* 0x000000010f00780c */ /* 0x010fe20003f42070 */
[----:B------:R-:W-:Y:S01]  /*07d0*/  IMAD.IADD R0, R11, 0x1, -R0 ;  /* 0x000000010b007824 */ /* 0x000fe200078e0a00 */
[----:B------:R-:W1:Y:S01]  /*07e0*/  F2I.U32.TRUNC.NTZ R2, R2 ;  /* 0x0000000200027305 */ /* 0x000e62000020f000 */
[----:B-----5:R-:W-:Y:S01]  /*07f0*/  @!UP1 ULEA UR8, UR7, UR6, 0x18 ;  /* 0x0000000607089291 */ /* 0x020fe2000f8ec03f */
[----:B------:R-:W-:Y:S01]  /*0800*/  R2UR UR43, R16 ;  /* 0x00000000102b72ca */ /* 0x000fe200000e0000 */
[----:B------:R-:W-:-:S04]  /*0810*/  @!UP2 UIADD3 UR6, -UR11, 0x100000, URZ ;  /* 0x001000000b06a890 */ /* 0x000fc8000fffe13f */
[----:B------:R-:W-:Y:S02]  /*0820*/  @!UP2 USHF.L.U32 UR7, UR6, 0xb, URZ ;  /* 0x0000000b0607a899 */ /* 0x000fe4000800063f */
[----:B------:R-:W-:Y:S01]  /*0830*/  @!UP2 USHF.L.U32 UR6, UR6, 0x1, URZ ;  /* 0x000000010606a899 */ /* 0x000fe2000800063f */
[----:B------:R-:W-:Y:S01]  /*0840*/  ISETP.NE.AND P3, PT, R0, R21, PT ;  /* 0x000000150000720c */ /* 0x000fe20003f65270 */
[----:B------:R-:W-:Y:S01]  /*0850*/  VOTEU.ALL UP1, P0 ;  /* 0x00000000003f7886 */ /* 0x000fe20000020000 */
[----:B0-----:R-:W-:Y:S01]  /*0860*/  @!UP2 ULEA UR9, UR10, UR9, 0x18 ;  /* 0x000000090a09a291 */ /* 0x001fe2000f8ec03f */
[----:B------:R-:W-:Y:S01]  /*0870*/  LOP3.LUT P0, RZ, R5, 0x7, RZ, 0xc0, !PT ;  /* 0x0000000705ff7812 */ /* 0x000fe2000780c0ff */
[----:B------:R-:W-:Y:S01]  /*0880*/  VOTEU.ALL UP2, P1 ;  /* 0x00000000003f7886 */ /* 0x000fe20000840000 */
[----:B------:R-:W-:Y:S02]  /*0890*/  ISETP.NE.AND P1, PT, R9, 0x3, PT ;  /* 0x000000030900780c */ /* 0x000fe40003f25270 */
[----:B------:R-:W-:-:S02]  /*08a0*/  ISETP.LT.U32.AND P0, PT, R88, 0x4, !P0 ;  /* 0x000000045800780c */ /* 0x000fc40004701070 */
[----:B------:R-:W-:Y:S01]  /*08b0*/  ISETP.EQ.OR P1, PT, R9, RZ, !P1 ;  /* 0x000000ff0900720c */ /* 0x000fe20004f22670 */
[----:B------:R-:W0:Y:S02]  /*08c0*/  FENCE.VIEW.ASYNC.S ;  /* 0x00000000000073c6 */ /* 0x000e240000000000 */
[----:B0-----:R0:W2:Y:S01]  /*08d0*/  @!UP0 SYNCS.EXCH.64 URZ, [UR8+0xc0], UR4 ;  /* 0x0000c004083f85b2 */ /* 0x0010a20008000100 */
[----:B-1----:R-:W-:Y:S01]  /*08e0*/  IMAD.MOV R20, RZ, RZ, -R2 ;  /* 0x000000ffff147224 */ /* 0x002fe200078e0a02 */
[----:B------:R-:W-:-:S03]  /*08f0*/  @P3 LEA.HI R0, R88, R88, RZ, 0x1 ;  /* 0x0000005858003211 */ /* 0x000fc600078f08ff */
[----:B------:R-:W-:Y:S01]  /*0900*/  IMAD R3, R25, R20, R6 ;  /* 0x0000001419037224 */ /* 0x000fe200078e0206 */
[----:B------:R-:W-:Y:S02]  /*0910*/  ISETP.EQ.AND P1, PT, R10, RZ, P1 ;  /* 0x000000ff0a00720c */ /* 0x000fe40000f22270 */
[----:B------:R-:W-:Y:S02]  /*0920*/  @P3 SHF.R.S32.HI R0, RZ, 0x1, R0 ;  /* 0x00000001ff003819 */ /* 0x000fe40000011400 */
[----:B------:R-:W-:Y:S02]  /*0930*/  SEL R23, RZ, 0x1, !P1 ;  /* 0x00000001ff177807 */ /* 0x000fe40004800000 */
[----:B------:R-:W-:Y:S02]  /*0940*/  @P3 ISETP.NE.AND P5, PT, R0, R3, PT ;  /* 0x000000030000320c */ /* 0x000fe40003fa5270 */
[----:B------:R-:W-:Y:S01]  /*0950*/  SEL R0, RZ, 0x1, !P0 ;  /* 0x00000001ff007807 */ /* 0x000fe20004000000 */
[----:B------:R0:W1:Y:S01]  /*0960*/  @!UP1 SYNCS.EXCH.64 URZ, [UR8+0xc8], UR4 ;  /* 0x0000c804083f95b2 */ /* 0x0000620008000100 */
[----:B------:R-:W-:Y:S01]  /*0970*/  NOP ;  /* 0x0000000000007918 */ /* 0x000fe20000000000 */
[----:B------:R-:W-:-:S02]  /*0980*/  @P3 SEL R89, RZ, 0x1, P5 ;  /* 0x00000001ff593807 */ /* 0x000fc40002800000 */
[----:B------:R-:W-:Y:S02]  /*0990*/  SEL R23, R23, 0x2, P6 ;  /* 0x0000000217177807 */ /* 0x000fe40003000000 */
[----:B------:R-:W-:Y:S01]  /*09a0*/  LOP3.LUT R89, R89, R0, RZ, 0xc0, !PT ;  /* 0x0000000059597212 */ /* 0x000fe200078ec0ff */
[----:B------:R0:W3:Y:S01]  /*09b0*/  @!UP2 SYNCS.EXCH.64 URZ, [UR9+0xa0], UR6 ;  /* 0x0000a006093fa5b2 */ /* 0x0000e20008000100 */
[----:B------:R0:W4:Y:S01]  /*09c0*/  @!UP3 SYNCS.EXCH.64 URZ, [UR9+0xa8], UR6 ;  /* 0x0000a806093fb5b2 */ /* 0x0001220008000100 */
[----:B------:R0:W0:Y:S01]  /*09d0*/  @!UP4 SYNCS.EXCH.64 URZ, [UR9+0xb0], UR6 ;  /* 0x0000b006093fc5b2 */ /* 0x0000220008000100 */
[----:B------:R0:W0:Y:S01]  /*09e0*/  @!UP5 SYNCS.EXCH.64 URZ, [UR9+0xb8], UR6 ;  /* 0x0000b806093fd5b2 */ /* 0x0000220008000100 */
[----:B------:R-:W-:Y:S01]  /*09f0*/  NOP ;  /* 0x0000000000007918 */ /* 0x000fe20000000000 */
[----:B--2---:R-:W-:Y:S05]  /*0a00*/  @!P2 BRA `(.L_x_4) ;  /* 0x000000000008a947 */ /* 0x004fea0003800000 */
[----:B01-34-:R-:W-:Y:S01]  /*0a10*/  UCGABAR_ARV ;  /* 0x00000000000079c7 */ /* 0x01bfe20008000000 */
[----:B------:R-:W-:Y:S05]  /*0a20*/  BRA `(.L_x_5) ;  /* 0x0000000000047947 */ /* 0x000fea0003800000 */
.L_x_4:
[----:B01-34-:R-:W-:Y:S01]  /*0a30*/  NOP ;  /* 0x0000000000007918 */ /* 0x01bfe20000000000 */
.L_x_5:
[----:B------:R-:W-:Y:S01]  /*0a40*/  ULDC.64 UR4, c[0x0][0x598] ;  /* 0x0001660000047ab9 */ /* 0x000fe20000000a00 */
[----:B------:R-:W-:Y:S01]  /*0a50*/  ULDC.64 UR36, c[0x0][0x208] ;  /* 0x0000820000247ab9 */ /* 0x000fe20000000a00 */
[----:B------:R-:W-:-:S04]  /*0a60*/  ISETP.NE.U32.AND P0, PT, RZ, UR4, PT ;  /* 0x00000004ff007c0c */ /* 0x000fc8000bf05070 */
[----:B------:R-:W-:-:S13]  /*0a70*/  ISETP.NE.AND.EX P0, PT, RZ, UR5, PT, P0 ;  /* 0x00000005ff007c0c */ /* 0x000fda000bf05300 */
[----:B------:R-:W-:Y:S05]  /*0a80*/  @!P0 BRA `(.L_x_6) ;  /* 0x00000000001c8947 */ /* 0x000fea0003800000 */
[----:B------:R-:W0:Y:S02]  /*0a90*/  LDC.64 R2, c[0x0][0x598] ;  /* 0x00016600ff027b82 */ /* 0x000e240000000a00 */
[----:B0-----:R-:W2:Y:S02]  /*0aa0*/  LDG.E.64 R2, desc[UR36][R2.64] ;  /* 0x0000002402027981 */ /* 0x001ea4000c1e1b00 */
[----:B--2---:R-:W-:-:S04]  /*0ab0*/  ISETP.NE.U32.AND P0, PT, R2, RZ, PT ;  /* 0x000000ff0200720c */ /* 0x004fc80003f05070 */
[----:B------:R-:W-:-:S13]  /*0ac0*/  ISETP.NE.AND.EX P0, PT, R3, RZ, PT, P0 ;  /* 0x000000ff0300720c */ /* 0x000fda0003f05300 */
[----:B------:R-:W-:Y:S05]  /*0ad0*/  @!P0 BRA `(.L_x_6) ;  /* 0x0000000000088947 */ /* 0x000fea0003800000 */
[----:B------:R0:W5:Y:S01]  /*0ae0*/  LD.E R90, desc[UR36][R2.64] ;  /* 0x00000024025a7980 */ /* 0x000162000c101900 */
[----:B------:R-:W-:Y:S05]  /*0af0*/  BRA `(.L_x_7) ;  /* 0x0000000000247947 */ /* 0x000fea0003800000 */
.L_x_6:
[----:B------:R-:W-:Y:S02]  /*0b00*/  ULDC.64 UR4, c[0x0][0x588] ;  /* 0x0001620000047ab9 */ /* 0x000fe40000000a00 */
[----:B------:R-:W-:-:S04]  /*0b10*/  ISETP.NE.U32.AND P0, PT, RZ, UR4, PT ;  /* 0x00000004ff007c0c */ /* 0x000fc8000bf05070 */
[----:B------:R-:W-:-:S13]  /*0b20*/  ISETP.NE.AND.EX P0, PT, RZ, UR5, PT, P0 ;  /* 0x00000005ff007c0c */ /* 0x000fda000bf05300 */
[----:B------:R-:W-:Y:S05]  /*0b30*/  @!P0 BRA `(.L_x_8) ;  /* 0x00000000000c8947 */ /* 0x000fea0003800000 */
[----:B------:R-:W0:Y:S02]  /*0b40*/  LDC.64 R90, c[0x0][0x588] ;  /* 0x00016200ff5a7b82 */ /* 0x000e240000000a00 */
[----:B0-----:R1:W5:Y:S01]  /*0b50*/  LDG.E R90, desc[UR36][R90.64] ;  /* 0x000000245a5a7981 */ /* 0x001362000c1e1900 */
[----:B------:R-:W-:Y:S05]  /*0b60*/  BRA `(.L_x_7) ;  /* 0x0000000000087947 */ /* 0x000fea0003800000 */
.L_x_8:
[----:B------:R-:W-:Y:S02]  /*0b70*/  ULDC UR4, c[0x0][0x580] ;  /* 0x0001600000047ab9 */ /* 0x000fe40000000800 */
[----:B------:R-:W-:-:S07]  /*0b80*/  IMAD.U32 R90, RZ, RZ, UR4 ;  /* 0x00000004ff5a7e24 */ /* 0x000fce000f8e00ff */
.L_x_7:
[----:B------:R-:W-:Y:S02]  /*0b90*/  ULDC.64 UR4, c[0x0][0x5a0] ;  /* 0x0001680000047ab9 */ /* 0x000fe40000000a00 */
[----:B------:R-:W-:-:S04]  /*0ba0*/  ISETP.NE.U32.AND P0, PT, RZ, UR4, PT ;  /* 0x00000004ff007c0c */ /* 0x000fc8000bf05070 */
[----:B------:R-:W-:-:S13]  /*0bb0*/  ISETP.NE.AND.EX P0, PT, RZ, UR5, PT, P0 ;  /* 0x00000005ff007c0c */ /* 0x000fda000bf05300 */
[----:B------:R-:W-:Y:S05]  /*0bc0*/  @!P0 BRA `(.L_x_9) ;  /* 0x00000000001c8947 */ /* 0x000fea0003800000 */
[----:B0-----:R-:W0:Y:S02]  /*0bd0*/  LDC.64 R2, c[0x0][0x5a0] ;  /* 0x00016800ff027b82 */ /* 0x001e240000000a00 */
[----:B0-----:R-:W2:Y:S02]  /*0be0*/  LDG.E.64 R2, desc[UR36][R2.64] ;  /* 0x0000002402027981 */ /* 0x001ea4000c1e1b00 */
[----:B--2---:R-:W-:-:S04]  /*0bf0*/  ISETP.NE.U32.AND P0, PT, R2, RZ, PT ;  /* 0x000000ff0200720c */ /* 0x004fc80003f05070 */
[----:B------:R-:W-:-:S13]  /*0c00*/  ISETP.NE.AND.EX P0, PT, R3, RZ, PT, P0 ;  /* 0x000000ff0300720c */ /* 0x000fda0003f05300 */
[----:B------:R-:W-:Y:S05]  /*0c10*/  @!P0 BRA `(.L_x_9) ;  /* 0x0000000000088947 */ /* 0x000fea0003800000 */
[----:B-1----:R0:W5:Y:S01]  /*0c20*/  LD.E R91, desc[UR36][R2.64] ;  /* 0x00000024025b7980 */ /* 0x002162000c101900 */
[----:B------:R-:W-:Y:S05]  /*0c30*/  BRA `(.L_x_10) ;  /* 0x0000000000247947 */ /* 0x000fea0003800000 */
.L_x_9:
[----:B------:R-:W-:Y:S02]  /*0c40*/  ULDC.64 UR4, c[0x0][0x590] ;  /* 0x0001640000047ab9 */ /* 0x000fe40000000a00 */
[----:B------:R-:W-:-:S04]  /*0c50*/  ISETP.NE.U32.AND P0, PT, RZ, UR4, PT ;  /* 0x00000004ff007c0c */ /* 0x000fc8000bf05070 */
[----:B------:R-:W-:-:S13]  /*0c60*/  ISETP.NE.AND.EX P0, PT, RZ, UR5, PT, P0 ;  /* 0x00000005ff007c0c */ /* 0x000fda000bf05300 */
[----:B------:R-:W-:Y:S05]  /*0c70*/  @!P0 BRA `(.L_x_11) ;  /* 0x00000000000c8947 */ /* 0x000fea0003800000 */
[----:B0-----:R-:W1:Y:S02]  /*0c80*/  LDC.64 R2, c[0x0][0x590] ;  /* 0x00016400ff027b82 */ /* 0x001e640000000a00 */
[----:B-1----:R1:W5:Y:S01]  /*0c90*/  LDG.E R91, desc[UR36][R2.64] ;  /* 0x00000024025b7981 */ /* 0x002362000c1e1900 */
[----:B------:R-:W-:Y:S05]  /*0ca0*/  BRA `(.L_x_10) ;  /* 0x0000000000087947 */ /* 0x000fea0003800000 */
.L_x_11:
[----:B------:R-:W-:Y:S02]  /*0cb0*/  ULDC UR4, c[0x0][0x584] ;  /* 0x0001610000047ab9 */ /* 0x000fe40000000800 */
[----:B-1----:R-:W-:-:S07]  /*0cc0*/  IMAD.U32 R91, RZ, RZ, UR4 ;  /* 0x00000004ff5b7e24 */ /* 0x002fce000f8e00ff */
.L_x_10:
[----:B01----:R-:W0:Y:S01]  /*0cd0*/  LDC R2, c[0x0][0x65c] ;  /* 0x00019700ff027b82 */ /* 0x003e220000000800 */
[----:B------:R-:W-:Y:S01]  /*0ce0*/  ULDC UR6, c[0x0][0x28c] ;  /* 0x0000a30000067ab9 */ /* 0x000fe20000000800 */
[----:B------:R-:W-:Y:S01]  /*0cf0*/  ISETP.NE.AND P0, PT, R10, 0x2, PT ;  /* 0x000000020a00780c */ /* 0x000fe20003f05270 */
[----:B------:R-:W-:Y:S01]  /*0d00*/  UIADD3 UR6, UR6, 0x1f, URZ ;  /* 0x0000001f06067890 */ /* 0x000fe2000fffe03f */
[----:B------:R-:W-:Y:S01]  /*0d10*/  IMAD.U32 R10, RZ, RZ, UR12 ;  /* 0x0000000cff0a7e24 */ /* 0x000fe2000f8e00ff */
[----:B------:R-:W-:Y:S01]  /*0d20*/  UMOV UR38, URZ ;  /* 0x0000003f00267c82 */ /* 0x000fe20008000000 */
[----:B------:R-:W-:Y:S01]  /*0d30*/  UMOV UR39, URZ ;  /* 0x0000003f00277c82 */ /* 0x000fe20008000000 */
[----:B------:R-:W-:Y:S01]  /*0d40*/  USHF.R.S32.HI UR7, URZ, 0x1f, UR6 ;  /* 0x0000001f3f077899 */ /* 0x000fe20008011406 */
[----:B------:R-:W-:-:S03]  /*0d50*/  ULDC.64 UR8, c[0x0][0x650] ;  /* 0x0001940000087ab9 */ /* 0x000fc60000000a00 */
[----:B------:R-:W-:-:S04]  /*0d60*/  ULEA.HI UR7, UR7, UR6, URZ, 0x5 ;  /* 0x0000000607077291 */ /* 0x000fc8000f8f283f */
[----:B------:R-:W-:Y:S01]  /*0d70*/  USHF.R.S32.HI UR40, URZ, 0x5, UR7 ;  /* 0x000000053f287899 */ /* 0x000fe20008011407 */
[----:B0-----:R-:W-:-:S13]  /*0d80*/  ISETP.NE.AND P1, PT, R2, 0x1, PT ;  /* 0x000000010200780c */ /* 0x001fda0003f25270 */
[----:B------:R-:W0:Y:S01]  /*0d90*/  @P1 LDC R17, c[0x0][0x10] ;  /* 0x00000400ff111b82 */ /* 0x000e220000000800 */
[----:B------:R-:W-:Y:S02]  /*0da0*/  @P1 IMAD.MOV.U32 R7, RZ, RZ, RZ ;  /* 0x000000ffff071224 */ /* 0x000fe400078e00ff */
[----:B------:R-:W-:-:S05]  /*0db0*/  @P1 IMAD.MOV.U32 R11, RZ, RZ, RZ ;  /* 0x000000ffff0b1224 */ /* 0x000fca00078e00ff */
[----:B------:R-:W1:Y:S01]  /*0dc0*/  @!P1 LDC R3, c[0x0][0xc] ;  /* 0x00000300ff039b82 */ /* 0x000e620000000800 */
[----:B------:R-:W-:Y:S01]  /*0dd0*/  ULDC UR4, c[0x0][0xc] ;  /* 0x0000030000047ab9 */ /* 0x000fe20000000800 */
[----:B------:R-:W-:Y:S02]  /*0de0*/  ULDC UR5, c[0x0][0x10] ;  /* 0x0000040000057ab9 */ /* 0x000fe40000000800 */
[----:B------:R-:W-:-:S04]  /*0df0*/  UIMAD.WIDE.U32 UR4, UR4, UR5, URZ ;  /* 0x00000005040472a5 */ /* 0x000fc8000f8e003f */
[----:B------:R-:W2:Y:S01]  /*0e00*/  LDC R0, c[0x0][0x14] ;  /* 0x00000500ff007b82 */ /* 0x000ea20000000800 */
[----:B0-----:R-:W-:-:S04]  /*0e10*/  @P1 IMAD.WIDE.U32 R16, R17, UR12, R6 ;  /* 0x0000000c11101c25 */ /* 0x001fc8000f8e0006 */
[----:B------:R-:W-:Y:S02]  /*0e20*/  @P1 IMAD.IADD R17, R17, 0x1, R11 ;  /* 0x0000000111111824 */ /* 0x000fe400078e020b */
[----:B------:R-:W-:Y:S02]  /*0e30*/  IMAD.MOV.U32 R11, RZ, RZ, RZ ;  /* 0x000000ffff0b7224 */ /* 0x000fe400078e00ff */
[----:B-1----:R-:W-:-:S04]  /*0e40*/  @!P1 IMAD.WIDE.U32 R10, R6, R3, R10 ;  /* 0x00000003060a9225 */ /* 0x002fc800078e000a */
[----:B------:R-:W-:Y:S02]  /*0e50*/  @!P1 IMAD.MOV.U32 R16, RZ, RZ, R10 ;  /* 0x000000ffff109224 */ /* 0x000fe400078e000a */
[----:B--2---:R-:W-:-:S04]  /*0e60*/  IMAD.WIDE.U32 R12, R0, UR4, RZ ;  /* 0x00000004000c7c25 */ /* 0x004fc8000f8e00ff */
[----:B------:R-:W-:Y:S01]  /*0e70*/  IMAD R3, R0, UR5, RZ ;  /* 0x0000000500037c24 */ /* 0x000fe2000f8e02ff */
[----:B------:R0:W-:Y:S01]  /*0e80*/  STL.64 [R1], R12 ;  /* 0x0000000c01007387 */ /* 0x0001e20000100a00 */
[----:B------:R-:W-:Y:S02]  /*0e90*/  @!P1 IMAD.MOV.U32 R17, RZ, RZ, R11 ;  /* 0x000000ffff119224 */ /* 0x000fe400078e000b */
[----:B------:R-:W-:Y:S01]  /*0ea0*/  IMAD.IADD R0, R13, 0x1, R3 ;  /* 0x000000010d007824 */ /* 0x000fe200078e0203 */
[----:B------:R-:W-:Y:S06]  /*0eb0*/  @P0 BRA `(.L_x_12) ;  /* 0x0000000000200947 */ /* 0x000fec0003800000 */
[----:B------:R-:W-:Y:S01]  /*0ec0*/  UISETP.GE.U32.AND UP0, UPT, UR40, 0x9, UPT ;  /* 0x000000092800788c */ /* 0x000fe2000bf06070 */
[----:B------:R-:W-:Y:S01]  /*0ed0*/  IADD3 R16, P0, R16, R12, RZ ;  /* 0x0000000c10107210 */ /* 0x000fe20007f1e0ff */
[----:B------:R-:W-:Y:S01]  /*0ee0*/  UIMAD.WIDE.U32 UR4, UR40, 0x38e38e39, URZ ;  /* 0x38e38e39280478a5 */ /* 0x000fe2000f8e003f */
[----:B------:R-:W-:-:S03]  /*0ef0*/  UMOV UR39, URZ ;  /* 0x0000003f00277c82 */ /* 0x000fc60008000000 */
[----:B------:R-:W-:Y:S01]  /*0f00*/  USHF.R.U32.HI UR4, URZ, 0x1, UR5 ;  /* 0x000000013f047899 */ /* 0x000fe20008011605 */
[----:B------:R-:W-:-:S03]  /*0f10*/  IMAD.X R17, R0, 0x1, R17, P0 ;  /* 0x0000000100117824 */ /* 0x000fc600000e0611 */
[----:B------:R-:W-:Y:S02]  /*0f20*/  UIMAD UR38, UR4, -0x9, UR40 ;  /* 0xfffffff7042678a4 */ /* 0x000fe4000f8e0228 */
[----:B------:R-:W-:-:S12]  /*0f30*/  @UP0 ULOP3.LUT UR39, UR4, 0x1, URZ, 0xc0, !UPT ;  /* 0x0000000104270892 */ /* 0x000fd8000f8ec03f */
.L_x_12:
[----:B------:R-:W-:Y:S01]  /*0f40*/  ISETP.GE.U32.AND P0, PT, R16, UR8, PT ;  /* 0x0000000810007c0c */ /* 0x000fe2000bf06070 */
[----:B------:R-:W-:Y:S01]  /*0f50*/  IMAD.MOV.U32 R22, RZ, RZ, -0x1 ;  /* 0xffffffffff167424 */ /* 0x000fe200078e00ff */
[----:B------:R-:W-:Y:S01]  /*0f60*/  PRMT R3, RZ, 0x7610, R3 ;  /* 0x00007610ff037816 */ /* 0x000fe20000000003 */
[----:B------:R-:W-:Y:S01]  /*0f70*/  IMAD.MOV.U32 R18, RZ, RZ, -0x1 ;  /* 0xffffffffff127424 */ /* 0x000fe200078e00ff */
[----:B------:R-:W-:Y:S01]  /*0f80*/  ISETP.GE.U32.AND.EX P0, PT, R17, UR9, PT, P0 ;  /* 0x0000000911007c0c */ /* 0x000fe2000bf06100 */
[----:B------:R-:W-:-:S12]  /*0f90*/  IMAD.MOV.U32 R19, RZ, RZ, -0x1 ;  /* 0xffffffffff137424 */ /* 0x000fd800078e00ff */
[----:B------:R-:W-:Y:S05]  /*0fa0*/  @P0 BRA `(.L_x_13) ;  /* 0x0000000400280947 */ /* 0x000fea0003800000 */
[----:B------:R-:W1:Y:S01]  /*0fb0*/  LDC.64 R26, c[0x0][0x628] ;  /* 0x00018a00ff1a7b82 */ /* 0x000e620000000a00 */
[----:B------:R-:W-:Y:S02]  /*0fc0*/  IMAD.MOV.U32 R10, RZ, RZ, R16 ;  /* 0x000000ffff0a7224 */ /* 0x000fe400078e0010 */
[----:B------:R-:W-:-:S05]  /*0fd0*/  IMAD.MOV.U32 R11, RZ, RZ, R17 ;  /* 0x000000ffff0b7224 */ /* 0x000fca00078e0011 */
[----:B------:R-:W2:Y:S08]  /*0fe0*/  LDC R18, c[0x0][0x630] ;  /* 0x00018c00ff127b82 */ /* 0x000eb00000000800 */
[----:B------:R-:W3:Y:S01]  /*0ff0*/  LDC.64 R28, c[0x0][0x620] ;  /* 0x00018800ff1c7b82 */ /* 0x000ee20000000a00 */
[----:B-1----:R-:W-:-:S04]  /*1000*/  ISETP.NE.U32.AND P0, PT, R26, RZ, PT ;  /* 0x000000ff1a00720c */ /* 0x002fc80003f05070 */
[----:B------:R-:W-:-:S13]  /*1010*/  ISETP.NE.AND.EX P0, PT, R27, RZ, PT, P0 ;  /* 0x000000ff1b00720c */ /* 0x000fda0003f05300 */
[----:B--23--:R-:W-:Y:S05]  /*1020*/  @!P0 BRA `(.L_x_14) ;  /* 0x0000000000288947 */ /* 0x00cfea0003800000 */
[----:B------:R-:W1:Y:S02]  /*1030*/  LDC R3, c[0x0][0x634] ;  /* 0x00018d00ff037b82 */ /* 0x000e640000000800 */
[----:B-1----:R-:W-:-:S05]  /*1040*/  IADD3 R3, P0, R16, R3, RZ ;  /* 0x0000000310037210 */ /* 0x002fca0007f1e0ff */
[----:B------:R-:W-:-:S04]  /*1050*/  IMAD.X R19, RZ, RZ, R17, P0 ;  /* 0x000000ffff137224 */ /* 0x000fc800000e0611 */
[----:B------:R-:W-:-:S04]  /*1060*/  IMAD.WIDE.U32 R10, R19, R26, RZ ;  /* 0x0000001a130a7225 */ /* 0x000fc800078e00ff */
[----:B0-----:R-:W-:-:S04]  /*1070*/  IMAD.WIDE.U32 R12, P0, R3, R27, R10 ;  /* 0x0000001b030c7225 */ /* 0x001fc8000780000a */
[----:B------:R-:W-:-:S04]  /*1080*/  IMAD.WIDE.U32 R10, R3, R26, RZ ;  /* 0x0000001a030a7225 */ /* 0x000fc800078e00ff */
[----:B------:R-:W-:Y:S01]  /*1090*/  IMAD.X R15, RZ, RZ, RZ, P0 ;  /* 0x000000ffff0f7224 */ /* 0x000fe200000e06ff */
[----:B------:R-:W-:Y:S01]  /*10a0*/  IADD3 RZ, P0, R11, R12, RZ ;  /* 0x0000000c0bff7210 */ /* 0x000fe20007f1e0ff */
[----:B------:R-:W-:-:S04]  /*10b0*/  IMAD.MOV.U32 R14, RZ, RZ, R13 ;  /* 0x000000ffff0e7224 */ /* 0x000fc800078e000d */
[----:B------:R-:W-:-:S08]  /*10c0*/  IMAD.WIDE.U32.X R10, R19, R27, R14, P0 ;  /* 0x0000001b130a7225 */ /* 0x000fd000000e040e */
.L_x_14:
[----:B------:R-:W1:Y:S01]  /*10d0*/  LDC.64 R32, c[0x0][0x640] ;  /* 0x00019000ff207b82 */ /* 0x000e620000000a00 */
[-CC-:B------:R-:W-:Y:S02]  /*10e0*/  SHF.R.U64 R30, R10, R18.reuse, R11.reuse ;  /* 0x000000120a1e7219 */ /* 0x180fe4000000120b */
[----:B------:R-:W-:Y:S02]  /*10f0*/  SHF.R.U32.HI R3, RZ, R18, R11 ;  /* 0x00000012ff037219 */ /* 0x000fe4000001160b */
[----:B0-----:R-:W-:-:S03]  /*1100*/  IADD3 R13, P0, RZ, -R30, RZ ;  /* 0x8000001eff0d7210 */ /* 0x001fc60007f1e0ff */
[----:B------:R-:W0:Y:S02]  /*1110*/  LDC R14, c[0x0][0x618] ;  /* 0x00018600ff0e7b82 */ /* 0x000e240000000800 */
[----:B------:R-:W-:Y:S02]  /*1120*/  IMAD.X R3, RZ, RZ, ~R3, P0 ;  /* 0x000000ffff037224 */ /* 0x000fe400000e0e03 */
[----:B------:R-:W-:-:S04]  /*1130*/  IMAD.WIDE.U32 R10, R13, R28, R16 ;  /* 0x0000001c0d0a7225 */ /* 0x000fc800078e0010 */
[----:B------:R-:W2:Y:S01]  /*1140*/  LDC R15, c[0x0][0x608] ;  /* 0x00018200ff0f7b82 */ /* 0x000ea20000000800 */
[----:B------:R-:W-:Y:S02]  /*1150*/  IMAD R12, R3, R28, RZ ;  /* 0x0000001c030c7224 */ /* 0x000fe400078e02ff */
[----:B------:R-:W-:Y:S02]  /*1160*/  IMAD.MOV.U32 R28, RZ, RZ, 0x1 ;  /* 0x00000001ff1c7424 */ /* 0x000fe400078e00ff */
[----:B------:R-:W-:Y:S02]  /*1170*/  IMAD R3, R13, R29, R12 ;  /* 0x0000001d0d037224 */ /* 0x000fe400078e020c */
[----:B------:R-:W-:Y:S01]  /*1180*/  IMAD.MOV.U32 R12, RZ, RZ, -0x1 ;  /* 0xffffffffff0c7424 */ /* 0x000fe200078e00ff */
[----:B------:R-:W3:Y:S01]  /*1190*/  LDC R31, c[0x0][0x658] ;  /* 0x00019600ff1f7b82 */ /* 0x000ee20000000800 */
[----:B------:R-:W-:Y:S01]  /*11a0*/  IMAD.IADD R3, R11, 0x1, R3 ;  /* 0x000000010b037824 */ /* 0x000fe200078e0203 */
[----:B-1----:R-:W-:-:S04]  /*11b0*/  ISETP.NE.U32.AND P0, PT, R32, RZ, PT ;  /* 0x000000ff2000720c */ /* 0x002fc80003f05070 */
[----:B------:R-:W-:Y:S02]  /*11c0*/  ISETP.NE.AND.EX P0, PT, R33, RZ, PT, P0 ;  /* 0x000000ff2100720c */ /* 0x000fe40003f05300 */
[----:B------:R-:W1:Y:S01]  /*11d0*/  LDC R24, c[0x0][0x600] ;  /* 0x00018000ff187b82 */ /* 0x000e620000000800 */
[-CC-:B0-----:R-:W-:Y:S02]  /*11e0*/  SHF.R.U64 R27, R10, R14.reuse, R3.reuse ;  /* 0x0000000e0a1b7219 */ /* 0x181fe40000001203 */
[----:B------:R-:W-:-:S05]  /*11f0*/  SHF.R.U32.HI R10, RZ, R14, R3 ;  /* 0x0000000eff0a7219 */ /* 0x000fca0000011603 */
[----:B------:R-:W0:Y:S01]  /*1200*/  LDC R22, c[0x0][0x648] ;  /* 0x00019200ff167b82 */ /* 0x000e220000000800 */
[-CC-:B--2---:R-:W-:Y:S02]  /*1210*/  SHF.R.U64 R35, R27, R15.reuse, R10.reuse ;  /* 0x0000000f1b237219 */ /* 0x184fe4000000120a */
[----:B------:R-:W-:-:S05]  /*1220*/  SHF.R.U32.HI R10, RZ, R15, R10 ;  /* 0x0000000fff0a7219 */ /* 0x000fca000001160a */
[----:B------:R-:W2:Y:S01]  /*1230*/  LDC R26, c[0x0][0x638] ;  /* 0x00018e00ff1a7b82 */ /* 0x000ea20000000800 */
[-CC-:B---3--:R-:W-:Y:S02]  /*1240*/  SHF.R.U64 R34, R35, R31.reuse, R10.reuse ;  /* 0x0000001f23227219 */ /* 0x188fe4000000120a */
[-C--:B------:R-:W-:Y:S02]  /*1250*/  SHF.L.U32 R3, R12, R31.reuse, RZ ;  /* 0x0000001f0c037219 */ /* 0x080fe400000006ff */
[----:B------:R-:W-:Y:S01]  /*1260*/  SHF.R.U32.HI R11, RZ, R31, R10 ;  /* 0x0000001fff0b7219 */ /* 0x000fe2000001160a */
[----:B------:R-:W-:Y:S01]  /*1270*/  IMAD.MOV.U32 R10, RZ, RZ, R34 ;  /* 0x000000ffff0a7224 */ /* 0x000fe200078e0022 */
[----:B------:R-:W-:Y:S01]  /*1280*/  LOP3.LUT R18, RZ, R3, RZ, 0x33, !PT ;  /* 0x00000003ff127212 */ /* 0x000fe200078e33ff */
[----:B------:R-:W3:Y:S01]  /*1290*/  LDC R29, c[0x0][0x610] ;  /* 0x00018400ff1d7b82 */ /* 0x000ee20000000800 */
[----:B------:R-:W-:Y:S05]  /*12a0*/  @!P0 BRA `(.L_x_15) ;  /* 0x0000000000288947 */ /* 0x000fea0003800000 */
[----:B------:R-:W4:Y:S02]  /*12b0*/  LDC R3, c[0x0][0x64c] ;  /* 0x00019300ff037b82 */ /* 0x000f240000000800 */
[----:B----4-:R-:W-:-:S05]  /*12c0*/  IADD3 R3, P0, R34, R3, RZ ;  /* 0x0000000322037210 */ /* 0x010fca0007f1e0ff */
[----:B------:R-:W-:-:S04]  /*12d0*/  IMAD.X R19, RZ, RZ, R11, P0 ;  /* 0x000000ffff137224 */ /* 0x000fc800000e060b */
[----:B------:R-:W-:-:S04]  /*12e0*/  IMAD.WIDE.U32 R10, R19, R32, RZ ;  /* 0x00000020130a7225 */ /* 0x000fc800078e00ff */
[----:B------:R-:W-:-:S04]  /*12f0*/  IMAD.WIDE.U32 R12, P0, R3, R33, R10 ;  /* 0x00000021030c7225 */ /* 0x000fc8000780000a */
[----:B------:R-:W-:-:S04]  /*1300*/  IMAD.WIDE.U32 R10, R3, R32, RZ ;  /* 0x00000020030a7225 */ /* 0x000fc800078e00ff */
[----:B------:R-:W-:Y:S01]  /*1310*/  IMAD.X R15, RZ, RZ, RZ, P0 ;  /* 0x000000ffff0f7224 */ /* 0x000fe200000e06ff */
[----:B------:R-:W-:Y:S01]  /*1320*/  IADD3 RZ, P0, R11, R12, RZ ;  /* 0x0000000c0bff7210 */ /* 0x000fe20007f1e0ff */
[----:B------:R-:W-:-:S04]  /*1330*/  IMAD.MOV.U32 R14, RZ, RZ, R13 ;  /* 0x000000ffff0e7224 */ /* 0x000fc800078e000d */
[----:B------:R-:W-:-:S08]  /*1340*/  IMAD.WIDE.U32.X R10, R19, R33, R14, P0 ;  /* 0x00000021130a7225 */ /* 0x000fd000000e040e */
.L_x_15:
[----:B0-----:R-:W-:Y:S01]  /*1350*/  SHF.R.U64 R7, R10, R22, R11 ;  /* 0x000000160a077219 */ /* 0x001fe2000000120b */
[----:B-1----:R-:W-:Y:S01]  /*1360*/  VIADD R10, R24, 0xffffffff ;  /* 0xffffffff180a7836 */ /* 0x002fe20000000000 */
[----:B------:R-:W-:Y:S01]  /*1370*/  SHF.L.U32 R3, R28, R31, RZ ;  /* 0x0000001f1c037219 */ /* 0x000fe200000006ff */
[----:B------:R-:W-:Y:S01]  /*1380*/  @P1 IMAD R21, R25, R20, R6 ;  /* 0x0000001419151224 */ /* 0x000fe200078e0206 */
[----:B------:R-:W-:Y:S01]  /*1390*/  LOP3.LUT R18, R35, R18, RZ, 0xc0, !PT ;  /* 0x0000001223127212 */ /* 0x000fe200078ec0ff */
[----:B------:R-:W-:Y:S02]  /*13a0*/  IMAD.MOV R11, RZ, RZ, -R7 ;  /* 0x000000ffff0b7224 */ /* 0x000fe400078e0a07 */
[----:B------:R-:W-:Y:S02]  /*13b0*/  IMAD.MOV.U32 R6, RZ, RZ, 0x1 ;  /* 0x00000001ff067424 */ /* 0x000fe400078e00ff */
[----:B------:R-:W-:Y:S01]  /*13c0*/  IMAD R18, R3, R7, R18 ;  /* 0x0000000703127224 */ /* 0x000fe200078e0212 */
[----:B------:R-:W-:Y:S01]  /*13d0*/  LOP3.LUT R7, R27, R10, RZ, 0xc0, !PT ;  /* 0x0000000a1b077212 */ /* 0x000fe200078ec0ff */
[----:B--2---:R-:W-:-:S02]  /*13e0*/  IMAD R3, R11, R26, R34 ;  /* 0x0000001a0b037224 */ /* 0x004fc400078e0222 */
[----:B---3--:R-:W-:Y:S02]  /*13f0*/  IMAD R22, R18, R29, R21 ;  /* 0x0000001d12167224 */ /* 0x008fe400078e0215 */
[----:B------:R-:W-:Y:S01]  /*1400*/  IMAD R7, R3, R24, R7 ;  /* 0x0000001803077224 */ /* 0x000fe200078e0207 */
[----:B------:R-:W-:Y:S01]  /*1410*/  PRMT R3, R6, 0x7610, R3 ;  /* 0x0000761006037816 */ /* 0x000fe20000000003 */
[----:B------:R-:W-:-:S03]  /*1420*/  IMAD.MOV.U32 R19, RZ, RZ, R30 ;  /* 0x000000ffff137224 */ /* 0x000fc600078e001e */
[----:B------:R-:W-:Y:S02]  /*1430*/  SEL R18, R7, R22, !P1 ;  /* 0x0000001607127207 */ /* 0x000fe40004800000 */
[----:B------:R-:W-:-:S07]  /*1440*/  SEL R22, R22, R7, !P1 ;  /* 0x0000000716167207 */ /* 0x000fce0004800000 */
.L_x_13:
[----:B------:R-:W-:Y:S05]  /*1450*/  @!P2 BRA `(.L_x_16) ;  /* 0x00000000000ca947 */ /* 0x000fea0003800000 */
[----:B------:R-:W-:Y:S01]  /*1460*/  UCGABAR_WAIT ;  /* 0x0000000000007dc7 */ /* 0x000fe20008000000 */
[----:B------:R-:W-:Y:S01]  /*1470*/  CCTL.IVALL ;  /* 0x00000000ff00798f */ /* 0x000fe20002000000 */
[----:B------:R-:W-:Y:S05]  /*1480*/  BRA `(.L_x_17) ;  /* 0x0000000000047947 */ /* 0x000fea0003800000 */
.L_x_16:
[----:B------:R-:W-:Y:S06]  /*1490*/  BAR.SYNC.DEFER_BLOCKING 0x0 ;  /* 0x0000000000007b1d */ /* 0x000fec0000010000 */
.L_x_17:
[----:B------:R-:W-:Y:S05]  /*14a0*/  @!P4 BRA `(.L_x_18) ;  /* 0x00000054007cc947 */ /* 0x000fea0003800000 */
[----:B------:R-:W-:-:S13]  /*14b0*/  ISETP.GT.U32.AND P0, PT, R36, 0x1, PT ;  /* 0x000000012400780c */ /* 0x000fda0003f04070 */
[----:B------:R-:W-:Y:S05]  /*14c0*/  @P0 EXIT ;  /* 0x000000000000094d */ /* 0x000fea0003800000 */
.L_x_19:
[----:B------:R-:W-:-:S08]  /*14d0*/  NOP ;  /* 0x0000000000007918 */ /* 0x000fd00000000000 */
[----:B------:R-:W1:Y:S02]  /*14e0*/  USETMAXREG.TRY_ALLOC.CTAPOOL UP0, 0xe8 ;  /* 0x000000e8000079c8 */ /* 0x000e640008000600 */
[----:B-1----:R-:W-:-:S13]  /*14f0*/  PLOP3.LUT P0, PT, PT, PT, UP0, 0x80, 0x0 ;  /* 0x000000000000781c */ /* 0x002fda0003f0f008 */
[----:B------:R-:W-:Y:S05]  /*1500*/  @!P0 BRA `(.L_x_19) ;  /* 0xfffffffc00f08947 */ /* 0x000fea000383ffff */
[----:B------:R-:W-:-:S13]  /*1510*/  LOP3.LUT P0, RZ, R3, 0xff, RZ, 0xc0, !PT ;  /* 0x000000ff03ff7812 */ /* 0x000fda000780c0ff */
[----:B------:R-:W-:Y:S05]  /*1520*/  @!P0 EXIT ;  /* 0x000000000000894d */ /* 0x000fea0003800000 */
[----:B------:R-:W2:Y:S01]  /*1530*/  LDL.64 R10, [R1] ;  /* 0x00000000010a7983 */ /* 0x000ea20000100a00 */
[CC--:B------:R-:W-:Y:S01]  /*1540*/  LEA.HI R3, R8.reuse, R5.reuse, RZ, 0x2 ;  /* 0x0000000508037211 */ /* 0x0c0fe200078f10ff */
[----:B------:R-:W1:Y:S01]  /*1550*/  S2UR UR4, SR_CgaCtaId ;  /* 0x00000000000479c3 */ /* 0x000e620000008800 */
[----:B------:R-:W-:Y:S01]  /*1560*/  LEA.HI R8, R8, R5, RZ, 0x5 ;  /* 0x0000000508087211 */ /* 0x000fe200078f28ff */
[----:B------:R-:W-:Y:S01]  /*1570*/  UISETP.LT.AND UP0, UPT, UR40, 0x1, UPT ;  /* 0x000000012800788c */ /* 0x000fe2000bf01270 */
[--C-:B------:R-:W-:Y:S01]  /*1580*/  SHF.R.S32.HI R92, RZ, 0x2, R3.reuse ;  /* 0x00000002ff5c7819 */ /* 0x100fe20000011403 */
[----:B------:R-:W-:Y:S01]  /*1590*/  UIADD3 UR5, UR43, -0x1, URZ ;  /* 0xffffffff2b057890 */ /* 0x000fe2000fffe03f */
[----:B------:R-:W-:Y:S01]  /*15a0*/  SHF.R.S32.HI R7, RZ, 0x1f, R3 ;  /* 0x0000001fff077819 */ /* 0x000fe20000011403 */
[----:B------:R-:W-:Y:S01]  /*15b0*/  USEL UR42, UR40, 0x1, UP0 ;  /* 0x00000001282a7887 */ /* 0x000fe20008000000 */
[----:B------:R-:W-:Y:S01]  /*15c0*/  LOP3.LUT R4, R3, 0xfffffffc, RZ, 0xc0, !PT ;  /* 0xfffffffc03047812 */ /* 0x000fe200078ec0ff */
[----:B------:R-:W3:Y:S01]  /*15d0*/  LDC R98, c[0x0][0x658] ;  /* 0x00019600ff627b82 */ /* 0x000ee20000000800 */
[----:B------:R-:W-:Y:S01]  /*15e0*/  LEA.HI R7, R7, R92, RZ, 0x3 ;  /* 0x0000005c07077211 */ /* 0x000fe200078f18ff */
[----:B------:R-:W-:Y:S01]  /*15f0*/  UMOV UR41, 0x400 ;  /* 0x0000040000297882 */ /* 0x000fe20000000000 */
[----:B------:R-:W-:Y:S01]  /*1600*/  SHF.R.S32.HI R3, RZ, 0x5, R8 ;  /* 0x00000005ff037819 */ /* 0x000fe20000011408 */
[----:B------:R-:W-:Y:S01]  /*1610*/  UISETP.NE.AND UP0, UPT, UR5, URZ, UPT ;  /* 0x0000003f0500728c */ /* 0x000fe2000bf05270 */
[----:B------:R-:W-:Y:S01]  /*1620*/  LOP3.LUT R7, R7, 0xfffffff8, RZ, 0xc0, !PT ;  /* 0xfffffff807077812 */ /* 0x000fe200078ec0ff */
[----:B------:R-:W-:Y:S01]  /*1630*/  IMAD.IADD R4, R5, 0x1, -R4 ;  /* 0x0000000105047824 */ /* 0x000fe200078e0a04 */
[----:B------:R-:W-:Y:S01]  /*1640*/  ULDC UR6, c[0x0][0x284] ;  /* 0x0000a10000067ab9 */ /* 0x000fe20000000800 */
[----:B------:R-:W4:Y:S01]  /*1650*/  LDC.64 R96, c[0x0][0x5c8] ;  /* 0x00017200ff607b82 */ /* 0x000f220000000a00 */
[----:B------:R-:W-:Y:S01]  /*1660*/  IMAD.MOV.U32 R5, RZ, RZ, 0x1 ;  /* 0x00000001ff057424 */ /* 0x000fe200078e00ff */
[----:B------:R-:W-:Y:S01]  /*1670*/  LOP3.LUT R104, R23, 0x1, RZ, 0xfc, !PT ;  /* 0x0000000117687812 */ /* 0x000fe200078efcff */
[----:B------:R-:W-:Y:S01]  /*1680*/  IMAD.IADD R92, R92, 0x1, -R7 ;  /* 0x000000015c5c7824 */ /* 0x000fe200078e0a07 */
[----:B------:R-:W-:Y:S01]  /*1690*/  USHF.L.U32 UR45, UR40, 0x1, URZ ;  /* 0x00000001282d7899 */ /* 0x000fe2000800063f */
[----:B------:R-:W-:Y:S01]  /*16a0*/  IMAD.SHL.U32 R94, R4, 0x2, RZ ;  /* 0x00000002045e7824 */ /* 0x000fe200078e00ff */
[----:B------:R-:W-:Y:S01]  /*16b0*/  UIADD3 UR42, -UR42, UR40, URZ ;  /* 0x000000282a2a7290 */ /* 0x000fe2000fffe13f */
[--C-:B------:R-:W-:Y:S01]  /*16c0*/  IMAD R103, R3, -0x10, -R92.reuse ;  /* 0xfffffff003677824 */ /* 0x100fe200078e0a5c */
[----:B------:R-:W0:Y:S01]  /*16d0*/  LDC R99, c[0x0][0x288] ;  /* 0x0000a200ff637b82 */ /* 0x000e220000000800 */
[----:B------:R-:W-:Y:S01]  /*16e0*/  SHF.R.S32.HI R93, RZ, 0x1f, R92 ;  /* 0x0000001fff5d7819 */ /* 0x000fe2000001145c */
[----:B-1----:R-:W-:Y:S01]  /*16f0*/  ULEA UR41, UR4, UR41, 0x18 ;  /* 0x0000002904297291 */ /* 0x002fe2000f8ec03f */
[----:B------:R-:W-:Y:S01]  /*1700*/  SHF.R.S32.HI R95, RZ, 0x1f, R94 ;  /* 0x0000001fff5f7819 */ /* 0x000fe2000001145e */
[----:B------:R-:W-:Y:S01]  /*1710*/  USHF.L.U32 UR4, UR5, 0x3, URZ ;  /* 0x0000000305047899 */ /* 0x000fe2000800063f */
[----:B------:R-:W-:Y:S01]  /*1720*/  VIADD R103, R103, UR6 ;  /* 0x0000000667677c36 */ /* 0x000fe20008000000 */
[----:B------:R-:W-:Y:S01]  /*1730*/  USEL UR5, URZ, 0x1, UP0 ;  /* 0x000000013f057887 */ /* 0x000fe20008000000 */
[----:B------:R-:W-:Y:S01]  /*1740*/  IMAD.WIDE R92, R3, 0x10, R92 ;  /* 0x00000010035c7825 */ /* 0x000fe200078e025c */
[----:B------:R-:W1:Y:S01]  /*1750*/  LDC R101, c[0x0][0x600] ;  /* 0x00018000ff657b82 */ /* 0x000e620000000800 */
[----:B------:R-:W-:-:S02]  /*1760*/  UIADD3 UR46, UR41, 0xa0, URZ ;  /* 0x000000a0292e7890 */ /* 0x000fc4000fffe03f */
[----:B------:R-:W-:Y:S01]  /*1770*/  IMAD.MOV.U32 R3, RZ, RZ, -0x1 ;  /* 0xffffffffff037424 */ /* 0x000fe200078e00ff */
[----:B------:R-:W-:Y:S01]  /*1780*/  ULOP3.LUT UR4, UR4, 0x8, URZ, 0xc0, !UPT ;  /* 0x0000000804047892 */ /* 0x000fe2000f8ec03f */
[----:B------:R-:W-:Y:S01]  /*1790*/  IMAD.U32 R105, RZ, RZ, UR5 ;  /* 0x00000005ff697e24 */ /* 0x000fe2000f8e00ff */
[----:B------:R-:W-:Y:S02]  /*17a0*/  ULEA UR43, UR43, UR46, 0x3 ;  /* 0x0000002e2b2b7291 */ /* 0x000fe4000f8e183f */
[-C--:B---3--:R-:W-:Y:S01]  /*17b0*/  SHF.L.U32 R3, R3, R98.reuse, RZ ;  /* 0x0000006203037219 */ /* 0x088fe200000006ff */
[----:B------:R-:W-:Y:S01]  /*17c0*/  ULOP3.LUT UR47, UR4, 0x8, URZ, 0x3c, !UPT ;  /* 0x00000008042f7892 */ /* 0x000fe2000f8e3c3f */
[C---:B----4-:R-:W-:Y:S01]  /*17d0*/  SHF.L.U64.HI R97, R96.reuse, 0x3, R97 ;  /* 0x0000000360617819 */ /* 0x050fe20000010261 */
[----:B------:R-:W-:Y:S01]  /*17e0*/  IMAD.SHL.U32 R96, R96, 0x8, RZ ;  /* 0x0000000860607824 */ /* 0x000fe200078e00ff */
[----:B------:R-:W-:Y:S01]  /*17f0*/  SHF.L.U32 R98, R5, R98, RZ ;  /* 0x0000006205627219 */ /* 0x000fe200000006ff */
[----:B------:R-:W-:Y:S01]  /*1800*/  ULOP3.LUT UR44, UR4, 0x18, URZ, 0x3c, !UPT ;  /* 0x00000018042c7892 */ /* 0x000fe2000f8e3c3f */
[----:B------:R-:W-:Y:S01]  /*1810*/  LOP3.LUT R102, RZ, R3, RZ, 0x33, !PT ;  /* 0x00000003ff667212 */ /* 0x000fe200078e33ff */
[----:B0-----:R-:W-:-:S02]  /*1820*/  IMAD R99, R4, -0x2, R99 ;  /* 0xfffffffe04637824 */ /* 0x001fc400078e0263 */
[----:B-1----:R-:W-:Y:S01]  /*1830*/  VIADD R101, R101, 0xffffffff ;  /* 0xffffffff65657836 */ /* 0x002fe20000000000 */
[----:B--2---:R-:W-:-:S07]  /*1840*/  SHF.L.U64.HI R100, R10, 0x1, R0 ;  /* 0x000000010a647819 */ /* 0x004fce0000010200 */
.L_x_167:
[----:B------:R-:W-:-:S04]  /*1850*/  SHF.L.U32 R0, R105, 0x1f, RZ ;  /* 0x0000001f69007819 */ /* 0x000fc800000006ff */
[----:B------:R-:W0:Y:S02]  /*1860*/  SYNCS.PHASECHK.TRANS64.TRYWAIT P0, [UR43+-0x8], R0 ;  /* 0xfffff800ff0075a7 */ /* 0x000e24000800016b */
[----:B01-34-:R-:W-:Y:S05]  /*1870*/  @!P0 BRA `(.L_x_20) ;  /* 0x0000006400808947 */ /* 0x01bfea0003800000 */
.L_x_194:
[----:B------:R-:W-:Y:S02]  /*1880*/  ULDC UR4, c[0x0][0x28c] ;  /* 0x0000a30000047ab9 */ /* 0x000fe40000000800 */
[----:B------:R-:W-:-:S13]  /*1890*/  ISETP.LT.AND P0, PT, RZ, UR4, PT ;  /* 0x00000004ff007c0c */ /* 0x000fda000bf01270 */
[----:B------:R-:W-:Y:S05]  /*18a0*/  @P0 BRA `(.L_x_21) ;  /* 0x0000000000400947 */ /* 0x000fea0003800000 */
[----:B0-----:R-:W-:Y:S01]  /*18b0*/  MOV R0, 0x0 ;  /* 0x0000000000007802 */ /* 0x001fe20000000f00 */
[----:B------:R-:W-:Y:S01]  /*18c0*/  ULDC.64 UR4, c[0x4][0x68] ;  /* 0x01001a0000047ab9 */ /* 0x000fe20000000a00 */
[----:B------:R-:W-:Y:S01]  /*18d0*/  ULDC.64 UR6, c[0x4][0x8] ;  /* 0x0100020000067ab9 */ /* 0x000fe20000000a00 */
[----:B------:R-:W-:Y:S01]  /*18e0*/  IMAD.U32 R4, RZ, RZ, UR4 ;  /* 0x00000004ff047e24 */ /* 0x000fe2000f8e00ff */
[----:B------:R0:W1:Y:S01]  /*18f0*/  LDC.64 R14, c[0x4][R0] ;  /* 0x01000000000e7b82 */ /* 0x0000620000000a00 */
[----:B------:R-:W-:Y:S01]  /*1900*/  IMAD.U32 R5, RZ, RZ, UR5 ;  /* 0x00000005ff057e24 */ /* 0x000fe2000f8e00ff */
[----:B------:R-:W-:Y:S01]  /*1910*/  ULDC.64 UR4, c[0x4][0x70] ;  /* 0x01001c0000047ab9 */ /* 0x000fe20000000a00 */
[----:B------:R-:W-:Y:S02]  /*1920*/  IMAD.U32 R10, RZ, RZ, UR6 ;  /* 0x00000006ff0a7e24 */ /* 0x000fe4000f8e00ff */
[----:B------:R-:W-:Y:S02]  /*1930*/  IMAD.U32 R6, RZ, RZ, UR4 ;  /* 0x00000004ff067e24 */ /* 0x000fe4000f8e00ff */
[----:B------:R-:W-:-:S02]  /*1940*/  IMAD.U32 R7, RZ, RZ, UR5 ;  /* 0x00000005ff077e24 */ /* 0x000fc4000f8e00ff */
[----:B------:R-:W-:Y:S02]  /*1950*/  IMAD.U32 R11, RZ, RZ, UR7 ;  /* 0x00000007ff0b7e24 */ /* 0x000fe4000f8e00ff */
[----:B------:R-:W-:Y:S02]  /*1960*/  IMAD.MOV.U32 R8, RZ, RZ, 0x1e1 ;  /* 0x000001e1ff087424 */ /* 0x000fe400078e00ff */
[----:B------:R-:W-:Y:S02]  /*1970*/  IMAD.MOV.U32 R12, RZ, RZ, 0x1 ;  /* 0x00000001ff0c7424 */ /* 0x000fe400078e00ff */
[----:B0-----:R-:W-:-:S07]  /*1980*/  IMAD.MOV.U32 R13, RZ, RZ, RZ ;  /* 0x000000ffff0d7224 */ /* 0x001fce00078e00ff */
[----:B------:R-:W-:-:S07]  /*1990*/  LEPC R20, `(.L_x_21) ;  /* 0x000000001014794e */ /* 0x000fce0000000000 */
[----:B-1---5:R-:W-:Y:S05]  /*19a0*/  CALL.ABS.NOINC R14 ;  /* 0x000000000e007343 */ /* 0x022fea0003c00000 */
.L_x_21:
[----:B------:R-:W-:-:S13]  /*19b0*/  ISETP.NE.AND P0, PT, R104, 0x3, PT ;  /* 0x000000036800780c */ /* 0x000fda0003f05270 */
[----:B------:R-:W-:Y:S05]  /*19c0*/  @!P0 BRA `(.L_x_22) ;  /* 0x0000000000048947 */ /* 0x000fea0003800000 */
[----:B------:R-:W-:Y:S01]  /*19d0*/  BPT.TRAP 0x1 ;  /* 0x000000040000795c */ /* 0x000fe20000300000 */
.L_x_22:
[----:B0-----:R-:W-:Y:S02]  /*19e0*/  IMAD.U32 R3, RZ, RZ, UR38 ;  /* 0x00000026ff037e24 */ /* 0x001fe4000f8e00ff */
[----:B------:R-:W-:-:S03]  /*19f0*/  IMAD.U32 R0, RZ, RZ, UR39 ;  /* 0x00000027ff007e24 */ /* 0x000fc6000f8e00ff */
[----:B------:R-:W-:Y:S02]  /*1a00*/  LEA R3, R3, UR41, 0x3 ;  /* 0x0000002903037c11 */ /* 0x000fe4000f8e18ff */
[----:B------:R-:W-:-:S04]  /*1a10*/  SHF.L.U32 R0, R0, 0x1f, RZ ;  /* 0x0000001f00007819 */ /* 0x000fc800000006ff */
[----:B------:R0:W1:Y:S01]  /*1a20*/  SYNCS.PHASECHK.TRANS64.TRYWAIT P1, [R3+URZ], R0 ;  /* 0x00000000030075a7 */ /* 0x000062000802017f */
[----:B------:R-:W-:Y:S05]  /*1a30*/  @!P0 BRA `(.L_x_23) ;  /* 0x0000000000048947 */ /* 0x000fea0003800000 */
[----:B------:R-:W-:Y:S01]  /*1a40*/  BPT.TRAP 0x1 ;  /* 0x000000040000795c */ /* 0x000fe20000300000 */
.L_x_23:
[----:B------:R-:W-:-:S05]  /*1a50*/  IMAD.U32 R4, RZ, RZ, UR42 ;  /* 0x0000002aff047e24 */ /* 0x000fca000f8e00ff */
[----:B------:R-:W-:Y:S01]  /*1a60*/  ISETP.GE.AND P2, PT, R4, 0x1, PT ;  /* 0x000000010400780c */ /* 0x000fe20003f46270 */
[----:B-1----:R-:W-:-:S12]  /*1a70*/  @P1 BRA `(.L_x_24) ;  /* 0x0000000000081947 */ /* 0x002fd80003800000 */
[----:B------:R-:W1:Y:S02]  /*1a80*/  SYNCS.PHASECHK.TRANS64.TRYWAIT P1, [R3+URZ], R0 ;  /* 0x00000000030075a7 */ /* 0x000e64000802017f */
[----:B-1----:R-:W-:Y:S05]  /*1a90*/  @!P1 BRA `(.L_x_25) ;  /* 0x0000006400109947 */ /* 0x002fea0003800000 */
.L_x_24:
[----:B------:R-:W-:Y:S05]  /*1aa0*/  WARPSYNC.ALL ;  /* 0x0000000000007948 */ /* 0x000fea0003800000 */
[----:B------:R-:W-:Y:S01]  /*1ab0*/  UIADD3 UR4, UR41, 0x180, URZ ;  /* 0x0000018029047890 */ /* 0x000fe2000fffe03f */
[----:B------:R-:W-:Y:S01]  /*1ac0*/  WARPGROUP.ARRIVE ;  /* 0x00000000000079c5 */ /* 0x000fe20000000000 */
[----:B------:R-:W-:Y:S02]  /*1ad0*/  UIADD3 UR5, UR41, 0x12180, URZ ;  /* 0x0001218029057890 */ /* 0x000fe4000fffe03f */
[----:B------:R-:W-:Y:S02]  /*1ae0*/  USHF.R.U32.HI UR4, URZ, 0x4, UR4 ;  /* 0x000000043f047899 */ /* 0x000fe40008011604 */
[----:B------:R-:W-:-:S02]  /*1af0*/  USHF.R.U32.HI UR5, URZ, 0x4, UR5 ;  /* 0x000000043f057899 */ /* 0x000fc40008011605 */
[----:B------:R-:W-:Y:S02]  /*1b00*/  ULOP3.LUT UR4, UR4, 0x3fff, URZ, 0xc0, !UPT ;  /* 0x00003fff04047892 */ /* 0x000fe4000f8ec03f */
[----:B------:R-:W-:Y:S02]  /*1b10*/  ULOP3.LUT UR5, UR5, 0x3fff, URZ, 0xc0, !UPT ;  /* 0x00003fff05057892 */ /* 0x000fe4000f8ec03f */
[----:B------:R-:W-:Y:S02]  /*1b20*/  ULOP3.LUT UR8, UR4, 0x10000, URZ, 0xfc, !UPT ;  /* 0x0001000004087892 */ /* 0x000fe4000f8efc3f */
[----:B------:R-:W-:Y:S02]  /*1b30*/  ULOP3.LUT UR9, UR5, 0x10000, URZ, 0xfc, !UPT ;  /* 0x0001000005097892 */ /* 0x000fe4000f8efc3f */
[----:B------:R-:W-:Y:S02]  /*1b40*/  ULEA UR10, UR38, UR8, 0x9 ;  /* 0x00000008260a7291 */ /* 0x000fe4000f8e483f */
[----:B------:R-:W-:Y:S01]  /*1b50*/  ULEA UR11, UR38, UR9, 0xa ;  /* 0x00000009260b7291 */ /* 0x000fe2000f8e503f */
[----:B------:R-:W-:Y:S01]  /*1b60*/  UMOV UR5, 0x40000040 ;  /* 0x4000004000057882 */ /* 0x000fe20000000000 */
[----:B------:R-:W-:-:S03]  /*1b70*/  UMOV UR7, 0x40000040 ;  /* 0x4000004000077882 */ /* 0x000fc60000000000 */
[----:B------:R-:W-:Y:S02]  /*1b80*/  UMOV UR4, UR10 ;  /* 0x0000000a00047c82 */ /* 0x000fe40008000000 */
[----:B------:R-:W-:Y:S02]  /*1b90*/  UMOV UR6, UR11 ;  /* 0x0000000b00067c82 */ /* 0x000fe40008000000 */
[----:B------:R-:W-:Y:S01]  /*1ba0*/  HGMMA.64x128x8.F32.TF32 R24, gdesc[UR4], RZ, !UPT, gsb0 ;  /* 0x05e00000041879f0 */ /* 0x000fe2000c0028ff */
[----:B------:R-:W-:Y:S02]  /*1bb0*/  UIADD3 UR4, UR10, 0x2, URZ ;  /* 0x000000020a047890 */ /* 0x000fe4000fffe03f */
[----:B------:R-:W-:Y:S01]  /*1bc0*/  UIADD3 UR6, UR11, 0x2, URZ ;  /* 0x000000020b067890 */ /* 0x000fe2000fffe03f */
[----:B------:R-:W-:Y:S01]  /*1bd0*/  UMOV UR5, 0x40000040 ;  /* 0x4000004000057882 */ /* 0x000fe20000000000 */
[----:B------:R-:W-:Y:S01]  /*1be0*/  UMOV UR7, 0x40000040 ;  /* 0x4000004000077882 */ /* 0x000fe20000000000 */
[----:B------:R-:W-:-:S02]  /*1bf0*/  WARPGROUP.DEPBAR.LE gsb0, 0x0 ;  /* 0x00008000000079c5 */ /* 0x000fc40000010000 */
[----:B------:R-:W-:-:S06]  /*1c00*/  WARPGROUP.ARRIVE ;  /* 0x00000000000079c5 */ /* 0x000fcc0000000000 */
[----:B------:R-:W-:Y:S01]  /*1c10*/  HGMMA.64x128x8.F32.TF32 R24, gdesc[UR4], R24, gsb0 ;  /* 0x05e00000041879f0 */ /* 0x000fe20008002818 */
[----:B------:R-:W-:Y:S02]  /*1c20*/  UIADD3 UR4, UR10, 0x4, URZ ;  /* 0x000000040a047890 */ /* 0x000fe4000fffe03f */
[----:B------:R-:W-:Y:S01]  /*1c30*/  UIADD3 UR6, UR11, 0x4, URZ ;  /* 0x000000040b067890 */ /* 0x000fe2000fffe03f */
[----:B------:R-:W-:Y:S01]  /*1c40*/  UMOV UR5, 0x40000040 ;  /* 0x4000004000057882 */ /* 0x000fe20000000000 */
[----:B------:R-:W-:Y:S01]  /*1c50*/  UMOV UR7, 0x40000040 ;  /* 0x4000004000077882 */ /* 0x000fe20000000000 */
[----:B------:R-:W-:Y:S02]  /*1c60*/  WARPGROUP.DEPBAR.LE gsb0, 0x0 ;  /* 0x00008000000079c5 */ /* 0x000fe40000010000 */
        /* <DEDUP_REMOVED lines=8> */
[----:B------:R-:W-:Y:S03]  /*1cf0*/  HGMMA.64x128x8.F32.TF32 R24, gdesc[UR4], R24, gsb0 ;  /* 0x05e00000041879f0 */ /* 0x000fe60008002818 */
[----:B------:R-:W-:Y:S02]  /*1d00*/  WARPGROUP.DEPBAR.LE gsb0, 0x0 ;  /* 0x00008000000079c5 */ /* 0x000fe40000010000 */
[----:B------:R-:W-:Y:S05]  /*1d10*/  @!P2 BRA `(.L_x_26) ;  /* 0x000000040014a947 */ /* 0x000fea0003800000 */
[----:B------:R-:W-:Y:S01]  /*1d20*/  UIADD3 UR4, UR38, 0x1, URZ ;  /* 0x0000000126047890 */ /* 0x000fe2000fffe03f */
[----:B01----:R-:W-:Y:S02]  /*1d30*/  IMAD.U32 R0, RZ, RZ, UR42 ;  /* 0x0000002aff007e24 */ /* 0x003fe4000f8e00ff */
[----:B------:R-:W-:Y:S01]  /*1d40*/  IMAD.U32 R3, RZ, RZ, UR38 ;  /* 0x00000026ff037e24 */ /* 0x000fe2000f8e00ff */
[----:B------:R-:W-:-:S04]  /*1d50*/  UISETP.NE.AND UP0, UPT, UR4, 0x9, UPT ;  /* 0x000000090400788c */ /* 0x000fc8000bf05270 */
[----:B------:R-:W-:Y:S02]  /*1d60*/  USEL UR5, URZ, 0x1, UP0 ;  /* 0x000000013f057887 */ /* 0x000fe40008000000 */
[----:B------:R-:W-:Y:S02]  /*1d70*/  USEL UR10, UR4, URZ, UP0 ;  /* 0x0000003f040a7287 */ /* 0x000fe40008000000 */
[----:B------:R-:W-:-:S06]  /*1d80*/  ULOP3.LUT UR5, UR39, UR5, URZ, 0x3c, !UPT ;  /* 0x0000000527057292 */ /* 0x000fcc000f8e3c3f */
[----:B------:R-:W-:-:S07]  /*1d90*/  IMAD.U32 R6, RZ, RZ, UR5 ;  /* 0x00000005ff067e24 */ /* 0x000fce000f8e00ff */
.L_x_33:
[----:B------:R-:W-:Y:S05]  /*1da0*/  @!P0 BRA `(.L_x_27) ;  /* 0x0000000000048947 */ /* 0x000fea0003800000 */
[----:B------:R-:W-:Y:S01]  /*1db0*/  BPT.TRAP 0x1 ;  /* 0x000000040000795c */ /* 0x000fe20000300000 */
.L_x_27:
[----:B------:R-:W-:Y:S01]  /*1dc0*/  ULEA UR4, UR10, UR41, 0x3 ;  /* 0x000000290a047291 */ /* 0x000fe2000f8e183f */
[----:B------:R-:W-:-:S08]  /*1dd0*/  SHF.L.U32 R4, R6, 0x1f, RZ ;  /* 0x0000001f06047819 */ /* 0x000fd000000006ff */
[----:B------:R0:W1:Y:S01]  /*1de0*/  SYNCS.PHASECHK.TRANS64.TRYWAIT P1, [UR4], R4 ;  /* 0x00000004ff0075a7 */ /* 0x0000620008020144 */
[----:B------:R-:W-:Y:S05]  /*1df0*/  @!P0 BRA `(.L_x_28) ;  /* 0x0000000000048947 */ /* 0x000fea0003800000 */
[----:B------:R-:W-:Y:S01]  /*1e00*/  BPT.TRAP 0x1 ;  /* 0x000000040000795c */ /* 0x000fe20000300000 */
.L_x_28:
[----:B-1----:R-:W-:Y:S05]  /*1e10*/  @P1 BRA `(.L_x_29) ;  /* 0x0000000000081947 */ /* 0x002fea0003800000 */
[----:B------:R-:W1:Y:S02]  /*1e20*/  SYNCS.PHASECHK.TRANS64.TRYWAIT P1, [UR4], R4 ;  /* 0x00000004ff0075a7 */ /* 0x000e640008020144 */
[----:B-1----:R-:W-:Y:S05]  /*1e30*/  @!P1 BRA `(.L_x_30) ;  /* 0x00000060003c9947 */ /* 0x002fea0003800000 */
.L_x_29:
[----:B------:R-:W-:Y:S01]  /*1e40*/  ULEA UR11, UR10, UR8, 0x9 ;  /* 0x000000080a0b7291 */ /* 0x000fe2000f8e483f */
[----:B------:R-:W-:Y:S01]  /*1e50*/  WARPGROUP.ARRIVE ;  /* 0x00000000000079c5 */ /* 0x000fe20000000000 */
[----:B------:R-:W-:Y:S01]  /*1e60*/  ULEA UR12, UR10, UR9, 0xa ;  /* 0x000000090a0c7291 */ /* 0x000fe2000f8e503f */
[----:B------:R-:W-:Y:S01]  /*1e70*/  UMOV UR5, 0x40000040 ;  /* 0x4000004000057882 */ /* 0x000fe20000000000 */
[----:B------:R-:W-:-:S03]  /*1e80*/  UMOV UR7, 0x40000040 ;  /* 0x4000004000077882 */ /* 0x000fc60000000000 */
[----:B------:R-:W-:Y:S02]  /*1e90*/  UMOV UR4, UR11 ;  /* 0x0000000b00047c82 */ /* 0x000fe40008000000 */
[----:B------:R-:W-:Y:S02]  /*1ea0*/  UMOV UR6, UR12 ;  /* 0x0000000c00067c82 */ /* 0x000fe40008000000 */
[----:B------:R-:W-:Y:S01]  /*1eb0*/  HGMMA.64x128x8.F32.TF32 R24, gdesc[UR4], R24, gsb0 ;  /* 0x05e00000041879f0 */ /* 0x000fe20008002818 */
        /* <DEDUP_REMOVED lines=23> */
[----:B------:R-:W-:Y:S01]  /*2030*/  BPT.TRAP 0x1 ;  /* 0x000000040000795c */ /* 0x000fe20000300000 */
.L_x_31:
[----:B------:R-:W-:-:S13]  /*2040*/  ISETP.NE.AND P1, PT, R89, RZ, PT ;  /* 0x000000ff5900720c */ /* 0x000fda0003f25270 */
[----:B01----:R-:W-:-:S05]  /*2050*/  @P1 LEA R4, R3, UR41, 0x3 ;  /* 0x0000002903041c11 */ /* 0x003fca000f8e18ff */
[----:B------:R-:W-:-:S05]  /*2060*/  @P1 VIADD R5, R4, 0x48 ;  /* 0x0000004804051836 */ /* 0x000fca0000000000 */
[----:B------:R-:W-:-:S04]  /*2070*/  @P1 PRMT R5, R88, 0x654, R5 ;  /* 0x0000065458051816 */ /* 0x000fc80000000005 */
[----:B------:R0:W-:Y:S01]  /*2080*/  @P1 SYNCS.ARRIVE.TRANS64.RED.A1T0 RZ, [R5+URZ], RZ ;  /* 0x000000ff05ff19a7 */ /* 0x0001e2000810043f */
[----:B------:R-:W-:-:S13]  /*2090*/  ISETP.GT.U32.AND P1, PT, R23, 0x1, PT ;  /* 0x000000011700780c */ /* 0x000fda0003f24070 */
[----:B0-----:R-:W-:Y:S05]  /*20a0*/  @P1 BRA `(.L_x_32) ;  /* 0x0000000000041947 */ /* 0x001fea0003800000 */
[----:B------:R-:W-:Y:S01]  /*20b0*/  BPT.TRAP 0x1 ;  /* 0x000000040000795c */ /* 0x000fe20000300000 */
.L_x_32:
[----:B------:R-:W-:Y:S01]  /*20c0*/  UIADD3 UR10, UR10, 0x1, URZ ;  /* 0x000000010a0a7890 */ /* 0x000fe2000fffe03f */
[C---:B------:R-:W-:Y:S01]  /*20d0*/  ISETP.GT.AND P2, PT, R0.reuse, 0x1, PT ;  /* 0x000000010000780c */ /* 0x040fe20003f44270 */
[----:B------:R-:W-:Y:S02]  /*20e0*/  VIADD R3, R3, 0x1 ;  /* 0x0000000103037836 */ /* 0x000fe40000000000 */
[----:B------:R-:W-:Y:S01]  /*20f0*/  UISETP.NE.AND UP0, UPT, UR10, 0x9, UPT ;  /* 0x000000090a00788c */ /* 0x000fe2000bf05270 */
[----:B------:R-:W-:Y:S02]  /*2100*/  VIADD R0, R0, 0xffffffff ;  /* 0xffffffff00007836 */ /* 0x000fe40000000000 */
[C---:B------:R-:W-:Y:S01]  /*2110*/  ISETP.NE.AND P1, PT, R3.reuse, 0x9, PT ;  /* 0x000000090300780c */ /* 0x040fe20003f25270 */
[----:B------:R-:W-:Y:S02]  /*2120*/  USEL UR4, URZ, 0x1, UP0 ;  /* 0x000000013f047887 */ /* 0x000fe40008000000 */
[----:B------:R-:W-:Y:S01]  /*2130*/  USEL UR10, UR10, URZ, UP0 ;  /* 0x0000003f0a0a7287 */ /* 0x000fe20008000000 */
[----:B------:R-:W-:-:S03]  /*2140*/  SEL R3, R3, RZ, P1 ;  /* 0x000000ff03037207 */ /* 0x000fc60000800000 */
[----:B------:R-:W-:Y:S01]  /*2150*/  LOP3.LUT R6, R6, UR4, RZ, 0x3c, !PT ;  /* 0x0000000406067c12 */ /* 0x000fe2000f8e3cff */
[----:B------:R-:W-:Y:S07]  /*2160*/  @P2 BRA `(.L_x_33) ;  /* 0xfffffffc000c2947 */ /* 0x000fee000383ffff */
.L_x_26:
[----:B01----:R-:W0:Y:S01]  /*2170*/  LDC R0, c[0x0][0x28c] ;  /* 0x0000a300ff007b82 */ /* 0x003e220000000800 */
[----:B------:R-:W-:-:S04]  /*2180*/  IMAD.U32 R3, RZ, RZ, UR47 ;  /* 0x0000002fff037e24 */ /* 0x000fc8000f8e00ff */
[----:B------:R1:W-:Y:S01]  /*2190*/  SYNCS.ARRIVE.TRANS64.A1T0 RZ, [R3+UR46], RZ ;  /* 0x000000ff03ff79a7 */ /* 0x0003e2000810002e */
[----:B0-----:R-:W-:-:S13]  /*21a0*/  ISETP.GE.AND P1, PT, R0, 0x1, PT ;  /* 0x000000010000780c */ /* 0x001fda0003f26270 */
[----:B-1----:R-:W-:Y:S05]  /*21b0*/  @!P1 BRA `(.L_x_34) ;  /* 0x0000000000449947 */ /* 0x002fea0003800000 */
[----:B------:R-:W-:Y:S05]  /*21c0*/  @!P0 BRA `(.L_x_35) ;  /* 0x0000000000048947 */ /* 0x000fea0003800000 */
[----:B------:R-:W-:Y:S01]  /*21d0*/  BPT.TRAP 0x1 ;  /* 0x000000040000795c */ /* 0x000fe20000300000 */
.L_x_35:
[----:B------:R-:W-:-:S13]  /*21e0*/  ISETP.NE.AND P0, PT, R89, RZ, PT ;  /* 0x000000ff5900720c */ /* 0x000fda0003f05270 */
[----:B------:R-:W-:-:S05]  /*21f0*/  VOTEU.ANY UP0, P0 ;  /* 0x00000000003f7886 */ /* 0x000fca0000000100 */
[----:B------:R-:W-:-:S06]  /*2200*/  @UP0 UIADD3 UR4, UR38, UR42, URZ ;  /* 0x0000002a26040290 */ /* 0x000fcc000fffe03f */
[----:B------:R-:W-:Y:S02]  /*2210*/  IMAD.U32 R4, RZ, RZ, UR4 ;  /* 0x00000004ff047e24 */ /* 0x000fe4000f8e00ff */
[----:B------:R-:W-:Y:S02]  /*2220*/  IMAD.U32 R3, RZ, RZ, UR4 ;  /* 0x00000004ff037e24 */ /* 0x000fe4000f8e00ff */
[----:B------:R-:W-:-:S05]  /*2230*/  @P0 IMAD.WIDE.U32 R4, R4, 0x38e38e39, RZ ;  /* 0x38e38e3904040825 */ /* 0x000fca00078e00ff */
[----:B------:R-:W-:-:S05]  /*2240*/  @P0 SHF.R.U32.HI R0, RZ, 0x1, R5 ;  /* 0x00000001ff000819 */ /* 0x000fca0000011605 */
[----:B------:R-:W-:-:S05]  /*2250*/  @P0 IMAD R0, R0, -0x9, R3 ;  /* 0xfffffff700000824 */ /* 0x000fca00078e0203 */
[----:B------:R-:W-:-:S05]  /*2260*/  @P0 LEA R0, R0, UR41, 0x3 ;  /* 0x0000002900000c11 */ /* 0x000fca000f8e18ff */
[----:B------:R-:W-:-:S05]  /*2270*/  @P0 VIADD R3, R0, 0x48 ;  /* 0x0000004800030836 */ /* 0x000fca0000000000 */
[----:B------:R-:W-:-:S04]  /*2280*/  @P0 PRMT R3, R88, 0x654, R3 ;  /* 0x0000065458030816 */ /* 0x000fc80000000003 */
[----:B------:R0:W-:Y:S01]  /*2290*/  @P0 SYNCS.ARRIVE.TRANS64.RED.A1T0 RZ, [R3+URZ], RZ ;  /* 0x000000ff03ff09a7 */ /* 0x0001e2000810043f */
[----:B------:R-:W-:-:S13]  /*22a0*/  ISETP.GT.U32.AND P0, PT, R23, 0x1, PT ;  /* 0x000000011700780c */ /* 0x000fda0003f04070 */
[----:B0-----:R-:W-:Y:S05]  /*22b0*/  @P0 BRA `(.L_x_34) ;  /* 0x0000000000040947 */ /* 0x001fea0003800000 */
[----:B------:R-:W-:Y:S01]  /*22c0*/  BPT.TRAP 0x1 ;  /* 0x000000040000795c */ /* 0x000fe20000300000 */
.L_x_34:
[----:B------:R-:W-:Y:S01]  /*22d0*/  SHF.L.U32 R0, R105, 0x1f, RZ ;  /* 0x0000001f69007819 */ /* 0x000fe200000006ff */
[----:B------:R-:W-:Y:S01]  /*22e0*/  UIADD3 UR38, UR38, UR45, URZ ;  /* 0x0000002d26267290 */ /* 0x000fe2000fffe03f */
[----:B------:R-:W-:Y:S01]  /*22f0*/  SHF.R.S32.HI R9, RZ, 0x1f, R19 ;  /* 0x0000001fff097819 */ /* 0x000fe20000011413 */
[----:B------:R-:W-:Y:S01]  /*2300*/  UISETP.GE.U32.AND UP1, UPT, UR45, 0x9, UPT ;  /* 0x000000092d00788c */ /* 0x000fe2000bf26070 */
[----:B------:R-:W0:Y:S01]  /*2310*/  SYNCS.PHASECHK.TRANS64.TRYWAIT P0, [UR43+0x8], R0 ;  /* 0x00000800ff0075a7 */ /* 0x000e22000800016b */
[----:B------:R-:W-:-:S04]  /*2320*/  UISETP.GT.U32.AND UP0, UPT, UR38, 0x8, UPT ;  /* 0x000000082600788c */ /* 0x000fc8000bf04070 */
[----:B------:R-:W-:-:S04]  /*2330*/  UISETP.LT.U32.AND UP0, UPT, UR45, 0x9, UP0 ;  /* 0x000000092d00788c */ /* 0x000fc80008701070 */
[----:B------:R-:W-:Y:S02]  /*2340*/  USEL UR6, URZ, 0x1, !UP0 ;  /* 0x000000013f067887 */ /* 0x000fe4000c000000 */
[----:B------:R-:W-:Y:S02]  /*2350*/  @UP1 UIMAD.WIDE.U32 UR4, UR38, 0x38e38e39, URZ ;  /* 0x38e38e39260418a5 */ /* 0x000fe4000f8e003f */
[----:B------:R-:W-:Y:S02]  /*2360*/  ULOP3.LUT UR39, UR39, UR6, URZ, 0x3c, !UPT ;  /* 0x0000000627277292 */ /* 0x000fe4000f8e3c3f */
[----:B------:R-:W-:-:S04]  /*2370*/  @UP1 USHF.R.U32.HI UR4, URZ, 0x1, UR5 ;  /* 0x000000013f041899 */ /* 0x000fc80008011605 */
[----:B------:R-:W-:Y:S01]  /*2380*/  @UP1 ULOP3.LUT UR39, UR39, 0x1, UR4, 0x78, !UPT ;  /* 0x0000000127271892 */ /* 0x000fe2000f8e7804 */
[----:B0-----:R-:W-:Y:S11]  /*2390*/  @!P0 BRA `(.L_x_36) ;  /* 0x0000005800fc8947 */ /* 0x001ff60003800000 */
.L_x_195:
[----:B------:R-:W-:Y:S01]  /*23a0*/  ULDC.64 UR4, c[0x0][0x5d0] ;  /* 0x0001740000047ab9 */ /* 0x000fe20000000a00 */
[----:B------:R-:W-:Y:S01]  /*23b0*/  ULDC UR6, c[0x0][0x284] ;  /* 0x0000a10000067ab9 */ /* 0x000fe20000000800 */
[----:B0-----:R-:W-:Y:S02]  /*23c0*/  IMAD R0, R9, UR4, RZ ;  /* 0x0000000409007c24 */ /* 0x001fe4000f8e02ff */
[----:B------:R-:W-:Y:S02]  /*23d0*/  IMAD.SHL.U32 R12, R18, 0x80, RZ ;  /* 0x00000080120c7824 */ /* 0x000fe400078e00ff */
[C---:B------:R-:W-:Y:S02]  /*23e0*/  IMAD R3, R19.reuse, UR5, R0 ;  /* 0x0000000513037c24 */ /* 0x040fe4000f8e0200 */
[----:B------:R-:W-:Y:S01]  /*23f0*/  IMAD.SHL.U32 R0, R22, 0x40, RZ ;  /* 0x0000004016007824 */ /* 0x000fe200078e00ff */
[----:B------:R-:W-:Y:S01]  /*2400*/  SHF.R.S32.HI R13, RZ, 0x1f, R12 ;  /* 0x0000001fff0d7819 */ /* 0x000fe2000001140c */
[----:B------:R-:W-:Y:S01]  /*2410*/  IMAD.WIDE.U32 R4, R19, UR4, R94 ;  /* 0x0000000413047c25 */ /* 0x000fe2000f8e005e */
[----:B------:R-:W-:-:S02]  /*2420*/  ULDC.64 UR4, c[0x0][0x5c8] ;  /* 0x0001720000047ab9 */ /* 0x000fc40000000a00 */
[----:B------:R-:W-:Y:S01]  /*2430*/  ISETP.GE.AND P0, PT, R0, UR6, PT ;  /* 0x0000000600007c0c */ /* 0x000fe2000bf06270 */
[----:B------:R-:W-:Y:S01]  /*2440*/  ULDC UR6, c[0x0][0x288] ;  /* 0x0000a20000067ab9 */ /* 0x000fe20000000800 */
[----:B------:R-:W-:Y:S01]  /*2450*/  IADD3 R4, P1, R12, R4, RZ ;  /* 0x000000040c047210 */ /* 0x000fe20007f3e0ff */
[----:B------:R-:W-:Y:S01]  /*2460*/  IMAD.WIDE R20, R22, 0x40, R92 ;  /* 0x0000004016147825 */ /* 0x000fe200078e025c */
[----:B------:R-:W-:Y:S02]  /*2470*/  ISETP.GE.OR P0, PT, R12, UR6, P0 ;  /* 0x000000060c007c0c */ /* 0x000fe40008706670 */
[----:B------:R-:W-:Y:S01]  /*2480*/  IADD3.X R5, R13, R5, R3, P1, !PT ;  /* 0x000000050d057210 */ /* 0x000fe20000ffe403 */
[----:B------:R-:W-:-:S04]  /*2490*/  IMAD R7, R21, UR4, RZ ;  /* 0x0000000415077c24 */ /* 0x000fc8000f8e02ff */
[C---:B------:R-:W-:Y:S02]  /*24a0*/  IMAD R7, R20.reuse, UR5, R7 ;  /* 0x0000000514077c24 */ /* 0x040fe4000f8e0207 */
[----:B------:R-:W-:-:S04]  /*24b0*/  IMAD.WIDE.U32 R106, R20, UR4, R4 ;  /* 0x00000004146a7c25 */ /* 0x000fc8000f8e0004 */
[----:B------:R-:W-:Y:S05]  /*24c0*/  @P0 BRA `(.L_x_37) ;  /* 0x0000003c00d80947 */ /* 0x000fea0003800000 */
[----:B-----5:R-:W-:Y:S01]  /*24d0*/  FSETP.NEU.AND P1, PT, R91, RZ, PT ;  /* 0x000000ff5b00720b */ /* 0x020fe20003f2d000 */
[----:B------:R-:W-:Y:S01]  /*24e0*/  IMAD.IADD R3, R99, 0x1, -R12 ;  /* 0x0000000163037824 */ /* 0x000fe200078e0a0c */
[----:B------:R-:W-:Y:S01]  /*24f0*/  BSSY B0, `(.L_x_37) ;  /* 0x00003f3000007945 */ /* 0x000fe20003800000 */
[----:B------:R-:W-:Y:S02]  /*2500*/  IMAD.IADD R0, R103, 0x1, -R0 ;  /* 0x0000000167007824 */ /* 0x000fe400078e0a00 */
[----:B------:R-:W-:Y:S01]  /*2510*/  IMAD.IADD R115, R107, 0x1, R7 ;  /* 0x000000016b737824 */ /* 0x000fe200078e0207 */
[----:B------:R-:W-:-:S04]  /*2520*/  ISETP.GT.AND P0, PT, R3, RZ, PT ;  /* 0x000000ff0300720c */ /* 0x000fc80003f04270 */
[----:B------:R-:W-:-:S03]  /*2530*/  ISETP.GT.AND P2, PT, R0, RZ, P0 ;  /* 0x000000ff0000720c */ /* 0x000fc60000744270 */
[----:B------:R-:W-:Y:S10]  /*2540*/  @!P1 BRA `(.L_x_38) ;  /* 0x0000002c001c9947 */ /* 0x000ff40003800000 */
[----:B------:R-:W0:Y:S01]  /*2550*/  LDC.64 R108, c[0x0][0x5b8] ;  /* 0x00016e00ff6c7b82 */ /* 0x000e220000000a00 */
[----:B------:R-:W-:-:S07]  /*2560*/  ULDC.64 UR4, c[0x0][0x5c0] ;  /* 0x0001700000047ab9 */ /* 0x000fce0000000a00 */
[----:B------:R-:W1:Y:S08]  /*2570*/  LDC.64 R110, c[0x0][0x5b0] ;  /* 0x00016c00ff6e7b82 */ /* 0x000e700000000a00 */
[----:B------:R-:W2:Y:S01]  /*2580*/  LDC.64 R112, c[0x0][0x5a8] ;  /* 0x00016a00ff707b82 */ /* 0x000ea20000000a00 */
[-C--:B0-----:R-:W-:Y:S02]  /*2590*/  IMAD R6, R9, R108.reuse, RZ ;  /* 0x0000006c09067224 */ /* 0x081fe400078e02ff */
[----:B------:R-:W-:-:S04]  /*25a0*/  IMAD.WIDE.U32 R4, R19, R108, R94 ;  /* 0x0000006c13047225 */ /* 0x000fc800078e005e */
[----:B------:R-:W-:Y:S01]  /*25b0*/  IMAD R107, R19, R109, R6 ;  /* 0x0000006d136b7224 */ /* 0x000fe200078e0206 */
[----:B------:R-:W-:Y:S01]  /*25c0*/  IADD3 R6, P1, R12, R4, RZ ;  /* 0x000000040c067210 */ /* 0x000fe20007f3e0ff */
[----:B-1----:R-:W-:-:S03]  /*25d0*/  IMAD R4, R21, R110, RZ ;  /* 0x0000006e15047224 */ /* 0x002fc600078e02ff */
[----:B------:R-:W-:Y:S01]  /*25e0*/  IADD3.X R7, R13, R5, R107, P1, !PT ;  /* 0x000000050d077210 */ /* 0x000fe20000ffe46b */
[C---:B------:R-:W-:Y:S02]  /*25f0*/  IMAD R21, R20.reuse, R111, R4 ;  /* 0x0000006f14157224 */ /* 0x040fe400078e0204 */
[----:B------:R-:W-:-:S04]  /*2600*/  IMAD.WIDE.U32 R4, R20, R110, R6 ;  /* 0x0000006e14047225 */ /* 0x000fc800078e0006 */
[----:B------:R-:W-:Y:S01]  /*2610*/  IMAD.IADD R5, R5, 0x1, R21 ;  /* 0x0000000105057824 */ /* 0x000fe200078e0215 */
[----:B--2---:R-:W-:-:S04]  /*2620*/  LEA R10, P1, R4, R112, 0x2 ;  /* 0x00000070040a7211 */ /* 0x004fc800078210ff */
[----:B------:R-:W-:-:S05]  /*2630*/  LEA.HI.X R11, R4, R113, R5, 0x2, P1 ;  /* 0x00000071040b7211 */ /* 0x000fca00008f1405 */
[----:B------:R0:W2:Y:S01]  /*2640*/  @P2 LDG.E.LTC128B R18, desc[UR36][R10.64] ;  /* 0x000000240a122981 */ /* 0x0000a2000c1e1920 */
[----:B------:R-:W-:Y:S01]  /*2650*/  IMAD.WIDE.U32 R4, R20, R110, R12 ;  /* 0x0000006e14047225 */ /* 0x000fe200078e000c */
[----:B------:R-:W-:Y:S01]  /*2660*/  LEA R8, P3, R106, UR4, 0x2 ;  /* 0x000000046a087c11 */ /* 0x000fe2000f8610ff */
[----:B------:R-:W-:Y:S01]  /*2670*/  BSSY B1, `(.L_x_39) ;  /* 0x0000014000017945 */ /* 0x000fe20003800000 */
[----:B------:R-:W-:Y:S02]  /*2680*/  IADD3 R14, P1, R94, R4, RZ ;  /* 0x000000045e0e7210 */ /* 0x000fe40007f3e0ff */
[----:B------:R-:W-:Y:S02]  /*2690*/  LEA.HI.X R9, R106, UR5, R115, 0x2, P3 ;  /* 0x000000056a097c11 */ /* 0x000fe400098f1473 */
[----:B------:R-:W-:Y:S01]  /*26a0*/  IADD3.X R15, R95, R21, R5, P1, !PT ;  /* 0x000000155f0f7210 */ /* 0x000fe20000ffe405 */
[----:B0-----:R-:W-:Y:S01]  /*26b0*/  IMAD.SHL.U32 R10, R110, 0x8, RZ ;  /* 0x000000086e0a7824 */ /* 0x001fe200078e00ff */
[----:B------:R-:W-:-:S02]  /*26c0*/  ISETP.GT.AND P1, PT, R3, 0x1, PT ;  /* 0x000000010300780c */ /* 0x000fc40003f24270 */
[----:B------:R-:W-:Y:S01]  /*26d0*/  SHF.L.U64.HI R11, R110, 0x3, R111 ;  /* 0x000000036e0b7819 */ /* 0x000fe2000001026f */
[----:B------:R-:W-:Y:S01]  /*26e0*/  IMAD.WIDE.U32 R14, R19, R108, R14 ;  /* 0x0000006c130e7225 */ /* 0x000fe200078e000e */
[----:B------:R-:W-:-:S03]  /*26f0*/  ISETP.GT.AND P3, PT, R0, RZ, P1 ;  /* 0x000000ff0000720c */ /* 0x000fc60000f64270 */
[----:B------:R-:W-:Y:S01]  /*2700*/  IMAD.WIDE.U32 R10, R20, R110, R10 ;  /* 0x0000006e140a7225 */ /* 0x000fe200078e000a */
[----:B--2---:R-:W-:-:S05]  /*2710*/  LOP3.LUT R4, R18, 0xffffe000, RZ, 0xc0, !PT ;  /* 0xffffe00012047812 */ /* 0x004fca00078ec0ff */
[----:B------:R-:W-:Y:S01]  /*2720*/  FMUL R5, R4, R91 ;  /* 0x0000005b04057220 */ /* 0x000fe20000400000 */
[----:B------:R-:W-:-:S03]  /*2730*/  LEA R4, P4, R14, R112, 0x2 ;  /* 0x000000700e047211 */ /* 0x000fc600078810ff */
[----:B------:R-:W-:Y:S01]  /*2740*/  FFMA R109, R24, R90, R5 ;  /* 0x0000005a186d7223 */ /* 0x000fe20000000005 */
[----:B------:R-:W-:-:S04]  /*2750*/  IMAD.IADD R5, R107, 0x1, R15 ;  /* 0x000000016b057824 */ /* 0x000fc800078e020f */
[----:B------:R-:W-:Y:S02]  /*2760*/  F2FP.TF32.F32.PACK_B R109, R109 ;  /* 0x0000006dff6d723e */ /* 0x000fe400024050ff */
[----:B------:R-:W-:-:S03]  /*2770*/  LEA.HI.X R5, R14, R113, R5, 0x2, P4 ;  /* 0x000000710e057211 */ /* 0x000fc600020f1405 */
[----:B------:R0:W-:Y:S01]  /*2780*/  @P2 STG.E desc[UR36][R8.64], R109 ;  /* 0x0000006d08002986 */ /* 0x0001e2000c101924 */
[----:B------:R-:W-:Y:S05]  /*2790*/  @!P3 BRA `(.L_x_40) ;  /* 0x000000000004b947 */ /* 0x000fea0003800000 */
[----:B------:R1:W5:Y:S02]  /*27a0*/  LDG.E.LTC128B R18, desc[UR36][R4.64+0x4] ;  /* 0x0000042404127981 */ /* 0x000364000c1e1920 */
.L_x_40:
[----:B------:R-:W-:Y:S05]  /*27b0*/  BSYNC B1 ;  /* 0x0000000000017941 */ /* 0x000fea0003800000 */
.L_x_39:
[----:B-----5:R-:W-:Y:S01]  /*27c0*/  LOP3.LUT R14, R18, 0xffffe000, RZ, 0xc0, !PT ;  /* 0xffffe000120e7812 */ /* 0x020fe200078ec0ff */
[----:B------:R-:W-:Y:S01]  /*27d0*/  IMAD.IADD R21, R21, 0x1, R11 ;  /* 0x0000000115157824 */ /* 0x000fe200078e020b */
[----:B------:R-:W-:Y:S02]  /*27e0*/  IADD3 R6, P2, R6, R10, RZ ;  /* 0x0000000a06067210 */ /* 0x000fe40007f5e0ff */
[----:B------:R-:W-:Y:S01]  /*27f0*/  ISETP.GT.AND P0, PT, R0, 0x8, P0 ;  /* 0x000000080000780c */ /* 0x000fe20000704270 */
[----:B------:R-:W-:Y:S02]  /*2800*/  FMUL R14, R14, R91 ;  /* 0x0000005b0e0e7220 */ /* 0x000fe40000400000 */
[----:B------:R-:W-:Y:S02]  /*2810*/  IMAD.X R7, R21, 0x1, R7, P2 ;  /* 0x0000000115077824 */ /* 0x000fe400010e0607 */
[----:B------:R-:W-:Y:S01]  /*2820*/  FFMA R25, R25, R90, R14 ;  /* 0x0000005a19197223 */ /* 0x000fe2000000000e */
[----:B------:R-:W-:-:S04]  /*2830*/  LEA R14, P2, R6, R112, 0x2 ;  /* 0x00000070060e7211 */ /* 0x000fc800078410ff */
[----:B------:R-:W-:Y:S01]  /*2840*/  LEA.HI.X R15, R6, R113, R7, 0x2, P2 ;  /* 0x00000071060f7211 */ /* 0x000fe200010f1407 */
[----:B------:R-:W-:Y:S01]  /*2850*/  @P3 IMAD.MOV.U32 R6, RZ, RZ, R8 ;  /* 0x000000ffff063224 */ /* 0x000fe200078e0008 */
[----:B------:R-:W-:Y:S01]  /*2860*/  F2FP.TF32.F32.PACK_B R25, R25 ;  /* 0x00000019ff19723e */ /* 0x000fe200024050ff */
[----:B------:R-:W-:-:S05]  /*2870*/  @P3 IMAD.MOV.U32 R7, RZ, RZ, R9 ;  /* 0x000000ffff073224 */ /* 0x000fca00078e0009 */
[----:B------:R2:W-:Y:S04]  /*2880*/  @P3 STG.E desc[UR36][R6.64+0x4], R25 ;  /* 0x0000041906003986 */ /* 0x0005e8000c101924 */
[----:B------:R-:W3:Y:S01]  /*2890*/  @P0 LDG.E.LTC128B R18, desc[UR36][R14.64] ;  /* 0x000000240e120981 */ /* 0x000ee2000c1e1920 */
[----:B------:R-:W-:Y:S01]  /*28a0*/  IADD3 R12, P2, P3, R94, R10, R12 ;  /* 0x0000000a5e0c7210 */ /* 0x000fe20007b5e00c */
[----:B------:R-:W-:Y:S01]  /*28b0*/  BSSY B1, `(.L_x_41) ;  /* 0x0000011000017945 */ /* 0x000fe20003800000 */
[----:B------:R-:W-:Y:S02]  /*28c0*/  ISETP.GT.AND P1, PT, R0, 0x8, P1 ;  /* 0x000000080000780c */ /* 0x000fe40000f24270 */
[----:B------:R-:W-:-:S03]  /*28d0*/  IADD3.X R13, R95, R21, R13, P2, P3 ;  /* 0x000000155f0d7210 */ /* 0x000fc600017e640d */
[----:B------:R-:W-:Y:S01]  /*28e0*/  IMAD.WIDE.U32 R12, R19, R108, R12 ;  /* 0x0000006c130c7225 */ /* 0x000fe200078e000c */
[----:B------:R-:W-:-:S03]  /*28f0*/  SHF.L.U64.HI R19, R96, 0x2, R97 ;  /* 0x0000000260137819 */ /* 0x000fc60000010261 */
[----:B------:R-:W-:Y:S01]  /*2900*/  IMAD.IADD R13, R107, 0x1, R13 ;  /* 0x000000016b0d7824 */ /* 0x000fe200078e020d */
[----:B--2---:R-:W-:-:S04]  /*2910*/  LEA R6, P3, R12, R112, 0x2 ;  /* 0x000000700c067211 */ /* 0x004fc800078610ff */
[----:B------:R-:W-:Y:S02]  /*2920*/  LEA.HI.X R7, R12, R113, R13, 0x2, P3 ;  /* 0x000000710c077211 */ /* 0x000fe400018f140d */
[----:B---3--:R-:W-:-:S05]  /*2930*/  LOP3.LUT R10, R18, 0xffffe000, RZ, 0xc0, !PT ;  /* 0xffffe000120a7812 */ /* 0x008fca00078ec0ff */
[----:B------:R-:W-:Y:S01]  /*2940*/  FMUL R11, R10, R91 ;  /* 0x0000005b0a0b7220 */ /* 0x000fe20000400000 */
[----:B------:R-:W-:-:S03]  /*2950*/  LEA R10, P2, R96, R8, 0x2 ;  /* 0x00000008600a7211 */ /* 0x000fc600078410ff */
[----:B------:R-:W-:Y:S02]  /*2960*/  FFMA R21, R26, R90, R11 ;  /* 0x0000005a1a157223 */ /* 0x000fe4000000000b */
[----:B------:R-:W-:-:S03]  /*2970*/  IMAD.X R11, R19, 0x1, R9, P2 ;  /* 0x00000001130b7824 */ /* 0x000fc600010e0609 */
[----:B------:R-:W-:-:S05]  /*2980*/  F2FP.TF32.F32.PACK_B R21, R21 ;  /* 0x00000015ff15723e */ /* 0x000fca00024050ff */
[----:B------:R2:W-:Y:S01]  /*2990*/  @P0 STG.E desc[UR36][R10.64], R21 ;  /* 0x000000150a000986 */ /* 0x0005e2000c101924 */
[----:B------:R-:W-:Y:S05]  /*29a0*/  @!P1 BRA `(.L_x_42) ;  /* 0x0000000000049947 */ /* 0x000fea0003800000 */
[----:B------:R3:W5:Y:S02]  /*29b0*/  LDG.E.LTC128B R18, desc[UR36][R6.64+0x4] ;  /* 0x0000042406127981 */ /* 0x000764000c1e1920 */
.L_x_42:
[----:B------:R-:W-:Y:S05]  /*29c0*/  BSYNC B1 ;  /* 0x0000000000017941 */ /* 0x000fea0003800000 */
.L_x_41:
[----:B-----5:R-:W-:Y:S01]  /*29d0*/  LOP3.LUT R12, R18, 0xffffe000, RZ, 0xc0, !PT ;  /* 0xffffe000120c7812 */ /* 0x020fe200078ec0ff */
[----:B------:R-:W-:Y:S01]  /*29e0*/  BSSY B1, `(.L_x_43) ;  /* 0x0000009000017945 */ /* 0x000fe20003800000 */
[----:B------:R-:W-:-:S03]  /*29f0*/  ISETP.GT.AND P0, PT, R3, 0x8, PT ;  /* 0x000000080300780c */ /* 0x000fc60003f04270 */
[----:B------:R-:W-:Y:S01]  /*2a00*/  FMUL R12, R12, R91 ;  /* 0x0000005b0c0c7220 */ /* 0x000fe20000400000 */
[----:B------:R-:W-:-:S03]  /*2a10*/  ISETP.GT.AND P2, PT, R0, RZ, P0 ;  /* 0x000000ff0000720c */ /* 0x000fc60000744270 */
[----:B------:R-:W-:-:S05]  /*2a20*/  FFMA R27, R27, R90, R12 ;  /* 0x0000005a1b1b7223 */ /* 0x000fca000000000c */
[----:B------:R-:W-:-:S05]  /*2a30*/  F2FP.TF32.F32.PACK_B R27, R27 ;  /* 0x0000001bff1b723e */ /* 0x000fca00024050ff */
[----:B------:R4:W-:Y:S01]  /*2a40*/  @P1 STG.E desc[UR36][R10.64+0x4], R27 ;  /* 0x0000041b0a001986 */ /* 0x0009e2000c101924 */
[----:B------:R-:W-:Y:S05]  /*2a50*/  @!P2 BRA `(.L_x_44) ;  /* 0x000000000004a947 */ /* 0x000fea0003800000 */
[----:B------:R0:W5:Y:S02]  /*2a60*/  LDG.E.LTC128B R18, desc[UR36][R4.64+0x20] ;  /* 0x0000202404127981 */ /* 0x000164000c1e1920 */
.L_x_44:
[----:B------:R-:W-:Y:S05]  /*2a70*/  BSYNC B1 ;  /* 0x0000000000017941 */ /* 0x000fea0003800000 */
.L_x_43:
        /* <DEDUP_REMOVED lines=10> */
.L_x_46:
[----:B------:R-:W-:Y:S05]  /*2b20*/  BSYNC B1 ;  /* 0x0000000000017941 */ /* 0x000fea0003800000 */
.L_x_45:
[----:B-----5:R-:W-:Y:S01]  /*2b30*/  LOP3.LUT R12, R18, 0xffffe000, RZ, 0xc0, !PT ;  /* 0xffffe000120c7812 */ /* 0x020fe200078ec0ff */
[----:B------:R-:W-:Y:S01]  /*2b40*/  BSSY B1, `(.L_x_47) ;  /* 0x0000008000017945 */ /* 0x000fe20003800000 */
[----:B------:R-:W-:-:S03]  /*2b50*/  ISETP.GT.AND P0, PT, R0, 0x8, P0 ;  /* 0x000000080000780c */ /* 0x000fc60000704270 */
[----:B------:R-:W-:-:S04]  /*2b60*/  FMUL R12, R12, R91 ;  /* 0x0000005b0c0c7220 */ /* 0x000fc80000400000 */
[----:B------:R-:W-:-:S05]  /*2b70*/  FFMA R29, R29, R90, R12 ;  /* 0x0000005a1d1d7223 */ /* 0x000fca000000000c */
[----:B------:R-:W-:-:S05]  /*2b80*/  F2FP.TF32.F32.PACK_B R29, R29 ;  /* 0x0000001dff1d723e */ /* 0x000fca00024050ff */
[----:B------:R0:W-:Y:S01]  /*2b90*/  @P3 STG.E desc[UR36][R8.64+0x24], R29 ;  /* 0x0000241d08003986 */ /* 0x0001e2000c101924 */
[----:B------:R-:W-:Y:S05]  /*2ba0*/  @!P0 BRA `(.L_x_48) ;  /* 0x0000000000048947 */ /* 0x000fea0003800000 */
[----:B------:R0:W5:Y:S02]  /*2bb0*/  LDG.E.LTC128B R18, desc[UR36][R6.64+0x20] ;  /* 0x0000202406127981 */ /* 0x000164000c1e1920 */
.L_x_48:
[----:B------:R-:W-:Y:S05]  /*2bc0*/  BSYNC B1 ;  /* 0x0000000000017941 */ /* 0x000fea0003800000 */
.L_x_47:
[----:B-----5:R-:W-:Y:S01]  /*2bd0*/  LOP3.LUT R12, R18, 0xffffe000, RZ, 0xc0, !PT ;  /* 0xffffe000120c7812 */ /* 0x020fe200078ec0ff */
[----:B------:R-:W-:Y:S01]  /*2be0*/  BSSY B1, `(.L_x_49) ;  /* 0x0000008000017945 */ /* 0x000fe20003800000 */
[----:B------:R-:W-:-:S03]  /*2bf0*/  ISETP.GT.AND P1, PT, R0, 0x8, P1 ;  /* 0x000000080000780c */ /* 0x000fc60000f24270 */
[----:B0-----:R-:W-:-:S04]  /*2c00*/  FMUL R13, R12, R91 ;  /* 0x0000005b0c0d7220 */ /* 0x001fc80000400000 */
[----:B------:R-:W-:-:S05]  /*2c10*/  FFMA R13, R30, R90, R13 ;  /* 0x0000005a1e0d7223 */ /* 0x000fca000000000d */
[----:B------:R-:W-:-:S05]  /*2c20*/  F2FP.TF32.F32.PACK_B R13, R13 ;  /* 0x0000000dff0d723e */ /* 0x000fca00024050ff */
[----:B------:R0:W-:Y:S01]  /*2c30*/  @P0 STG.E desc[UR36][R10.64+0x20], R13 ;  /* 0x0000200d0a000986 */ /* 0x0001e2000c101924 */
[----:B------:R-:W-:Y:S05]  /*2c40*/  @!P1 BRA `(.L_x_50) ;  /* 0x0000000000049947 */ /* 0x000fea0003800000 */
[----:B------:R0:W5:Y:S02]  /*2c50*/  LDG.E.LTC128B R18, desc[UR36][R6.64+0x24] ;  /* 0x0000242406127981 */ /* 0x000164000c1e1920 */
.L_x_50:
[----:B------:R-:W-:Y:S05]  /*2c60*/  BSYNC B1 ;  /* 0x0000000000017941 */ /* 0x000fea0003800000 */
.L_x_49:
        /* <DEDUP_REMOVED lines=10> */
.L_x_52:
[----:B------:R-:W-:Y:S05]  /*2d10*/  BSYNC B1 ;  /* 0x0000000000017941 */ /* 0x000fea0003800000 */
.L_x_51:
[----:B-----5:R-:W-:Y:S01]  /*2d20*/  LOP3.LUT R12, R18, 0xffffe000, RZ, 0xc0, !PT ;  /* 0xffffe000120c7812 */ /* 0x020fe200078ec0ff */
[----:B------:R-:W-:Y:S01]  /*2d30*/  BSSY B1, `(.L_x_53) ;  /* 0x0000009000017945 */ /* 0x000fe20003800000 */
[----:B------:R-:W-:-:S03]  /*2d40*/  ISETP.GT.AND P1, PT, R3, 0x11, PT ;  /* 0x000000110300780c */ /* 0x000fc60003f24270 */
[----:B0-----:R-:W-:Y:S01]  /*2d50*/  FMUL R13, R12, R91 ;  /* 0x0000005b0c0d7220 */ /* 0x001fe20000400000 */
[----:B------:R-:W-:-:S03]  /*2d60*/  ISETP.GT.AND P3, PT, R0, RZ, P1 ;  /* 0x000000ff0000720c */ /* 0x000fc60000f64270 */
[----:B------:R-:W-:-:S05]  /*2d70*/  FFMA R13, R32, R90, R13 ;  /* 0x0000005a200d7223 */ /* 0x000fca000000000d */
[----:B------:R-:W-:-:S05]  /*2d80*/  F2FP.TF32.F32.PACK_B R13, R13 ;  /* 0x0000000dff0d723e */ /* 0x000fca00024050ff */
[----:B------:R0:W-:Y:S01]  /*2d90*/  @P2 STG.E desc[UR36][R8.64+0x40], R13 ;  /* 0x0000400d08002986 */ /* 0x0001e2000c101924 */
[----:B------:R-:W-:Y:S05]  /*2da0*/  @!P3 BRA `(.L_x_54) ;  /* 0x000000000004b947 */ /* 0x000fea0003800000 */
[----:B------:R0:W5:Y:S02]  /*2db0*/  LDG.E.LTC128B R18, desc[UR36][R4.64+0x44] ;  /* 0x0000442404127981 */ /* 0x000164000c1e1920 */
.L_x_54:
[----:B------:R-:W-:Y:S05]  /*2dc0*/  BSYNC B1 ;  /* 0x0000000000017941 */ /* 0x000fea0003800000 */
.L_x_53:
        /* <DEDUP_REMOVED lines=9> */
.L_x_56:
[----:B------:R-:W-:Y:S05]  /*2e60*/  BSYNC B1 ;  /* 0x0000000000017941 */ /* 0x000fea0003800000 */
.L_x_55:
        /* <DEDUP_REMOVED lines=9> */
.L_x_58:
[----:B------:R-:W-:Y:S05]  /*2f00*/  BSYNC B1 ;  /* 0x0000000000017941 */ /* 0x000fea0003800000 */
.L_x_57:
        /* <DEDUP_REMOVED lines=10> */
.L_x_60:
[----:B------:R-:W-:Y:S05]  /*2fb0*/  BSYNC B1 ;  /* 0x0000000000017941 */ /* 0x000fea0003800000 */
.L_x_59:
        /* <DEDUP_REMOVED lines=10> */
.L_x_62:
[----:B------:R-:W-:Y:S05]  /*3060*/  BSYNC B1 ;  /* 0x0000000000017941 */ /* 0x000fea0003800000 */
.L_x_61:
        /* <DEDUP_REMOVED lines=9> */
.L_x_64:
[----:B------:R-:W-:Y:S05]  /*3100*/  BSYNC B1 ;  /* 0x0000000000017941 */ /* 0x000fea0003800000 */
.L_x_63:
        /* <DEDUP_REMOVED lines=9> */
.L_x_66:
[----:B------:R-:W-:Y:S05]  /*31a0*/  BSYNC B1 ;  /* 0x0000000000017941 */ /* 0x000fea0003800000 */
.L_x_65:
        /* <DEDUP_REMOVED lines=10> */
.L_x_68:
[----:B------:R-:W-:Y:S05]  /*3250*/  BSYNC B1 ;  /* 0x0000000000017941 */ /* 0x000fea0003800000 */
.L_x_67:
        /* <DEDUP_REMOVED lines=10> */
.L_x_70:
[----:B------:R-:W-:Y:S05]  /*3300*/  BSYNC B1 ;  /* 0x0000000000017941 */ /* 0x000fea0003800000 */
.L_x_69:
        /* <DEDUP_REMOVED lines=9> */
.L_x_72:
[----:B------:R-:W-:Y:S05]  /*33a0*/  BSYNC B1 ;  /* 0x0000000000017941 */ /* 0x000fea0003800000 */
.L_x_71:
        /* <DEDUP_REMOVED lines=9> */
.L_x_74:
[----:B------:R-:W-:Y:S05]  /*3440*/  BSYNC B1 ;  /* 0x0000000000017941 */ /* 0x000fea0003800000 */
.L_x_73:
        /* <DEDUP_REMOVED lines=10> */
.L_x_76:
[----:B------:R-:W-:Y:S05]  /*34f0*/  BSYNC B1 ;  /* 0x0000000000017941 */ /* 0x000fea0003800000 */
.L_x_75:
        /* <DEDUP_REMOVED lines=10> */
.L_x_78:
[----:B------:R-:W-:Y:S05]  /*35a0*/  BSYNC B1 ;  /* 0x0000000000017941 */ /* 0x000fea0003800000 */
.L_x_77:
        /* <DEDUP_REMOVED lines=9> */
.L_x_80:
[----:B------:R-:W-:Y:S05]  /*3640*/  BSYNC B1 ;  /* 0x0000000000017941 */ /* 0x000fea0003800000 */
.L_x_79:
        /* <DEDUP_REMOVED lines=9> */
.L_x_82:
[----:B------:R-:W-:Y:S05]  /*36e0*/  BSYNC B1 ;  /* 0x0000000000017941 */ /* 0x000fea0003800000 */
.L_x_81:
        /* <DEDUP_REMOVED lines=10> */
.L_x_84:
[----:B------:R-:W-:Y:S05]  /*3790*/  BSYNC B1 ;  /* 0x0000000000017941 */ /* 0x000fea0003800000 */
.L_x_83:
        /* <DEDUP_REMOVED lines=10> */
.L_x_86:
[----:B------:R-:W-:Y:S05]  /*3840*/  BSYNC B1 ;  /* 0x0000000000017941 */ /* 0x000fea0003800000 */
.L_x_85:
        /* <DEDUP_REMOVED lines=9> */
.L_x_88:
[----:B------:R-:W-:Y:S05]  /*38e0*/  BSYNC B1 ;  /* 0x0000000000017941 */ /* 0x000fea0003800000 */
.L_x_87:
        /* <DEDUP_REMOVED lines=9> */
.L_x_90:
[----:B------:R-:W-:Y:S05]  /*3980*/  BSYNC B1 ;  /* 0x0000000000017941 */ /* 0x000fea0003800000 */
.L_x_89:
        /* <DEDUP_REMOVED lines=10> */
.L_x_92:
[----:B------:R-:W-:Y:S05]  /*3a30*/  BSYNC B1 ;  /* 0x0000000000017941 */ /* 0x000fea0003800000 */
.L_x_91:
        /* <DEDUP_REMOVED lines=10> */
.L_x_94:
[----:B------:R-:W-:Y:S05]  /*3ae0*/  BSYNC B1 ;  /* 0x0000000000017941 */ /* 0x000fea0003800000 */
.L_x_93:
        /* <DEDUP_REMOVED lines=9> */
.L_x_96:
[----:B------:R-:W-:Y:S05]  /*3b80*/  BSYNC B1 ;  /* 0x0000000000017941 */ /* 0x000fea0003800000 */
.L_x_95:
        /* <DEDUP_REMOVED lines=9> */
.L_x_98:
[----:B------:R-:W-:Y:S05]  /*3c20*/  BSYNC B1 ;  /* 0x0000000000017941 */ /* 0x000fea0003800000 */
.L_x_97:
        /* <DEDUP_REMOVED lines=10> */
.L_x_100:
[----:B------:R-:W-:Y:S05]  /*3cd0*/  BSYNC B1 ;  /* 0x0000000000017941 */ /* 0x000fea0003800000 */
.L_x_99:
        /* <DEDUP_REMOVED lines=10> */
.L_x_102:
[----:B------:R-:W-:Y:S05]  /*3d80*/  BSYNC B1 ;  /* 0x0000000000017941 */ /* 0x000fea0003800000 */
.L_x_101:
        /* <DEDUP_REMOVED lines=9> */
.L_x_104:
[----:B------:R-:W-:Y:S05]  /*3e20*/  BSYNC B1 ;  /* 0x0000000000017941 */ /* 0x000fea0003800000 */
.L_x_103:
        /* <DEDUP_REMOVED lines=9> */
.L_x_106:
[----:B------:R-:W-:Y:S05]  /*3ec0*/  BSYNC B1 ;  /* 0x0000000000017941 */ /* 0x000fea0003800000 */
.L_x_105:
        /* <DEDUP_REMOVED lines=10> */
.L_x_108:
[----:B------:R-:W-:Y:S05]  /*3f70*/  BSYNC B1 ;  /* 0x0000000000017941 */ /* 0x000fea0003800000 */
.L_x_107:
        /* <DEDUP_REMOVED lines=10> */
.L_x_110:
[----:B------:R-:W-:Y:S05]  /*4020*/  BSYNC B1 ;  /* 0x0000000000017941 */ /* 0x000fea0003800000 */
.L_x_109:
        /* <DEDUP_REMOVED lines=9> */
.L_x_112:
[----:B------:R-:W-:Y:S05]  /*40c0*/  BSYNC B1 ;  /* 0x0000000000017941 */ /* 0x000fea0003800000 */
.L_x_111:
        /* <DEDUP_REMOVED lines=9> */
.L_x_114:
[----:B------:R-:W-:Y:S05]  /*4160*/  BSYNC B1 ;  /* 0x0000000000017941 */ /* 0x000fea0003800000 */
.L_x_113:
        /* <DEDUP_REMOVED lines=10> */
.L_x_116:
[----:B------:R-:W-:Y:S05]  /*4210*/  BSYNC B1 ;  /* 0x0000000000017941 */ /* 0x000fea0003800000 */
.L_x_115:
        /* <DEDUP_REMOVED lines=10> */
.L_x_118:
[----:B------:R-:W-:Y:S05]  /*42c0*/  BSYNC B1 ;  /* 0x0000000000017941 */ /* 0x000fea0003800000 */
.L_x_117:
        /* <DEDUP_REMOVED lines=9> */
.L_x_120:
[----:B------:R-:W-:Y:S05]  /*4360*/  BSYNC B1 ;  /* 0x0000000000017941 */ /* 0x000fea0003800000 */
.L_x_119:
        /* <DEDUP_REMOVED lines=9> */
.L_x_122:
[----:B------:R-:W-:Y:S05]  /*4400*/  BSYNC B1 ;  /* 0x0000000000017941 */ /* 0x000fea0003800000 */
.L_x_121:
        /* <DEDUP_REMOVED lines=10> */
.L_x_124:
[----:B------:R-:W-:Y:S05]  /*44b0*/  BSYNC B1 ;  /* 0x0000000000017941 */ /* 0x000fea0003800000 */
.L_x_123:
        /* <DEDUP_REMOVED lines=10> */
.L_x_126:
[----:B------:R-:W-:Y:S05]  /*4560*/  BSYNC B1 ;  /* 0x0000000000017941 */ /* 0x000fea0003800000 */
.L_x_125:
        /* <DEDUP_REMOVED lines=9> */
.L_x_128:
[----:B------:R-:W-:Y:S05]  /*4600*/  BSYNC B1 ;  /* 0x0000000000017941 */ /* 0x000fea0003800000 */
.L_x_127:
        /* <DEDUP_REMOVED lines=9> */
.L_x_130:
[----:B------:R-:W-:Y:S05]  /*46a0*/  BSYNC B1 ;  /* 0x0000000000017941 */ /* 0x000fea0003800000 */
.L_x_129:
        /* <DEDUP_REMOVED lines=10> */
.L_x_132:
[----:B------:R-:W-:Y:S05]  /*4750*/  BSYNC B1 ;  /* 0x0000000000017941 */ /* 0x000fea0003800000 */
.L_x_131:
        /* <DEDUP_REMOVED lines=10> */
.L_x_134:
[----:B------:R-:W-:Y:S05]  /*4800*/  BSYNC B1 ;  /* 0x0000000000017941 */ /* 0x000fea0003800000 */
.L_x_133:
        /* <DEDUP_REMOVED lines=9> */
.L_x_136:
[----:B------:R-:W-:Y:S05]  /*48a0*/  BSYNC B1 ;  /* 0x0000000000017941 */ /* 0x000fea0003800000 */
.L_x_135:
        /* <DEDUP_REMOVED lines=9> */
.L_x_138:
[----:B------:R-:W-:Y:S05]  /*4940*/  BSYNC B1 ;  /* 0x0000000000017941 */ /* 0x000fea0003800000 */
.L_x_137:
        /* <DEDUP_REMOVED lines=10> */
.L_x_140:
[----:B------:R-:W-:Y:S05]  /*49f0*/  BSYNC B1 ;  /* 0x0000000000017941 */ /* 0x000fea0003800000 */
.L_x_139:
        /* <DEDUP_REMOVED lines=10> */
.L_x_142:
[----:B------:R-:W-:Y:S05]  /*4aa0*/  BSYNC B1 ;  /* 0x0000000000017941 */ /* 0x000fea0003800000 */
.L_x_141:
        /* <DEDUP_REMOVED lines=9> */
.L_x_144:
[----:B------:R-:W-:Y:S05]  /*4b40*/  BSYNC B1 ;  /* 0x0000000000017941 */ /* 0x000fea0003800000 */
.L_x_143:
        /* <DEDUP_REMOVED lines=9> */
.L_x_146:
[----:B------:R-:W-:Y:S05]  /*4be0*/  BSYNC B1 ;  /* 0x0000000000017941 */ /* 0x000fea0003800000 */
.L_x_145:
        /* <DEDUP_REMOVED lines=10> */
.L_x_148:
[----:B------:R-:W-:Y:S05]  /*4c90*/  BSYNC B1 ;  /* 0x0000000000017941 */ /* 0x000fea0003800000 */
.L_x_147:
        /* <DEDUP_REMOVED lines=10> */
.L_x_150:
[----:B------:R-:W-:Y:S05]  /*4d40*/  BSYNC B1 ;  /* 0x0000000000017941 */ /* 0x000fea0003800000 */
.L_x_149:
        /* <DEDUP_REMOVED lines=9> */
.L_x_152:
[----:B------:R-:W-:Y:S05]  /*4de0*/  BSYNC B1 ;  /* 0x0000000000017941 */ /* 0x000fea0003800000 */
.L_x_151:
        /* <DEDUP_REMOVED lines=9> */
.L_x_154:
[----:B------:R-:W-:Y:S05]  /*4e80*/  BSYNC B1 ;  /* 0x0000000000017941 */ /* 0x000fea0003800000 */
.L_x_153:
        /* <DEDUP_REMOVED lines=10> */
.L_x_156:
[----:B------:R-:W-:Y:S05]  /*4f30*/  BSYNC B1 ;  /* 0x0000000000017941 */ /* 0x000fea0003800000 */
.L_x_155:
        /* <DEDUP_REMOVED lines=10> */
.L_x_158:
[----:B------:R-:W-:Y:S05]  /*4fe0*/  BSYNC B1 ;  /* 0x0000000000017941 */ /* 0x000fea0003800000 */
.L_x_157:
[----:B01---5:R-:W-:Y:S01]  /*4ff0*/  LOP3.LUT R4, R18, 0xffffe000, RZ, 0xc0, !PT ;  /* 0xffffe00012047812 */ /* 0x023fe200078ec0ff */
        /* <DEDUP_REMOVED lines=8> */
.L_x_160:
[----:B------:R-:W-:Y:S05]  /*5080*/  BSYNC B1 ;  /* 0x0000000000017941 */ /* 0x000fea0003800000 */
.L_x_159:
[----:B-----5:R-:W-:Y:S01]  /*5090*/  LOP3.LUT R4, R18, 0xffffe000, RZ, 0xc0, !PT ;  /* 0xffffe00012047812 */ /* 0x020fe200078ec0ff */
[----:B------:R-:W-:Y:S01]  /*50a0*/  @P0 IMAD.MOV.U32 R5, RZ, RZ, R11 ;  /* 0x000000ffff050224 */ /* 0x000fe200078e000b */
[----:B------:R-:W-:Y:S01]  /*50b0*/  ISETP.GT.AND P1, PT, R0, 0x8, P1 ;  /* 0x000000080000780c */ /* 0x000fe20000f24270 */
[----:B------:R-:W-:Y:S02]  /*50c0*/  BSSY B1, `(.L_x_161) ;  /* 0x0000008000017945 */ /* 0x000fe40003800000 */
[----:B------:R-:W-:Y:S01]  /*50d0*/  FMUL R3, R4, R91 ;  /* 0x0000005b04037220 */ /* 0x000fe20000400000 */
[----:B------:R-:W-:-:S03]  /*50e0*/  @P0 IMAD.MOV.U32 R4, RZ, RZ, R10 ;  /* 0x000000ffff040224 */ /* 0x000fc600078e000a */
[----:B------:R-:W-:-:S05]  /*50f0*/  FFMA R3, R86, R90, R3 ;  /* 0x0000005a56037223 */ /* 0x000fca0000000003 */
[----:B------:R-:W-:-:S05]  /*5100*/  F2FP.TF32.F32.PACK_B R3, R3 ;  /* 0x00000003ff03723e */ /* 0x000fca00024050ff */
[----:B------:R0:W-:Y:S01]  /*5110*/  @P0 STG.E desc[UR36][R4.64+0x1e0], R3 ;  /* 0x0001e00304000986 */ /* 0x0001e2000c101924 */
[----:B------:R-:W-:Y:S05]  /*5120*/  @!P1 BRA `(.L_x_162) ;  /* 0x0000000000049947 */ /* 0x000fea0003800000 */
[----:B------:R0:W5:Y:S02]  /*5130*/  LDG.E.LTC128B R18, desc[UR36][R6.64+0x1e4] ;  /* 0x0001e42406127981 */ /* 0x000164000c1e1920 */
.L_x_162:
[----:B------:R-:W-:Y:S05]  /*5140*/  BSYNC B1 ;  /* 0x0000000000017941 */ /* 0x000fea0003800000 */
.L_x_161:
[----:B------:R-:W-:Y:S05]  /*5150*/  @!P1 BRA `(.L_x_163) ;  /* 0x0000001000b09947 */ /* 0x000fea0003800000 */
[----:B-----5:R-:W-:-:S05]  /*5160*/  LOP3.LUT R18, R18, 0xffffe000, RZ, 0xc0, !PT ;  /* 0xffffe00012127812 */ /* 0x020fca00078ec0ff */
[----:B------:R-:W-:-:S04]  /*5170*/  FMUL R18, R18, R91 ;  /* 0x0000005b12127220 */ /* 0x000fc80000400000 */
[----:B------:R-:W-:-:S05]  /*5180*/  FFMA R87, R87, R90, R18 ;  /* 0x0000005a57577223 */ /* 0x000fca0000000012 */
[----:B------:R-:W-:-:S05]  /*5190*/  F2FP.TF32.F32.PACK_B R87, R87 ;  /* 0x00000057ff57723e */ /* 0x000fca00024050ff */
[----:B------:R0:W-:Y:S01]  /*51a0*/  STG.E desc[UR36][R10.64+0x1e4], R87 ;  /* 0x0001e4570a007986 */ /* 0x0001e2000c101924 */
[----:B------:R-:W-:Y:S05]  /*51b0*/  BRA `(.L_x_163) ;  /* 0x0000001000987947 */ /* 0x000fea0003800000 */
.L_x_38:
[----:B------:R-:W-:Y:S01]  /*51c0*/  ISETP.GT.AND P4, PT, R3, 0x1, PT ;  /* 0x000000010300780c */ /* 0x000fe20003f84270 */
[----:B------:R-:W-:Y:S01]  /*51d0*/  ULDC.64 UR4, c[0x0][0x5c0] ;  /* 0x0001700000047ab9 */ /* 0x000fe20000000a00 */
[-C--:B------:R-:W-:Y:S01]  /*51e0*/  FMUL R9, R24, R90.reuse ;  /* 0x0000005a18097220 */ /* 0x080fe20000400000 */
[----:B------:R-:W-:Y:S01]  /*51f0*/  LEA R4, P3, R106, UR4, 0x2 ;  /* 0x000000046a047c11 */ /* 0x000fe2000f8610ff */
[-C--:B------:R-:W-:Y:S01]  /*5200*/  FMUL R25, R25, R90.reuse ;  /* 0x0000005a19197220 */ /* 0x080fe20000400000 */
[----:B------:R-:W-:Y:S01]  /*5210*/  ISETP.GT.AND P1, PT, R0, RZ, P4 ;  /* 0x000000ff0000720c */ /* 0x000fe20002724270 */
[-C--:B------:R-:W-:Y:S01]  /*5220*/  FMUL R11, R26, R90.reuse ;  /* 0x0000005a1a0b7220 */ /* 0x080fe20000400000 */
[----:B------:R-:W-:Y:S01]  /*5230*/  LEA.HI.X R5, R106, UR5, R115, 0x2, P3 ;  /* 0x000000056a057c11 */ /* 0x000fe200098f1473 */
[-C--:B------:R-:W-:Y:S01]  /*5240*/  FMUL R27, R27, R90.reuse ;  /* 0x0000005a1b1b7220 */ /* 0x080fe20000400000 */
[----:B------:R-:W-:Y:S01]  /*5250*/  F2FP.TF32.F32.PACK_B R9, R9 ;  /* 0x00000009ff09723e */ /* 0x000fe200024050ff */
[-C--:B------:R-:W-:Y:S01]  /*5260*/  FMUL R29, R29, R90.reuse ;  /* 0x0000005a1d1d7220 */ /* 0x080fe20000400000 */
[----:B------:R-:W-:Y:S01]  /*5270*/  F2FP.TF32.F32.PACK_B R25, R25 ;  /* 0x00000019ff19723e */ /* 0x000fe200024050ff */
[----:B------:R-:W-:Y:S01]  /*5280*/  FMUL R31, R31, R90 ;  /* 0x0000005a1f1f7220 */ /* 0x000fe20000400000 */
[C---:B------:R-:W-:Y:S01]  /*5290*/  SHF.L.U64.HI R7, R96.reuse, 0x2, R97 ;  /* 0x0000000260077819 */ /* 0x040fe20000010261 */
[----:B------:R0:W-:Y:S01]  /*52a0*/  @P2 STG.E desc[UR36][R4.64], R9 ;  /* 0x0000000904002986 */ /* 0x0001e2000c101924 */
[----:B------:R-:W-:Y:S01]  /*52b0*/  LEA R6, P3, R96, R4, 0x2 ;  /* 0x0000000460067211 */ /* 0x000fe200078610ff */
[-C--:B------:R-:W-:Y:S01]  /*52c0*/  FMUL R13, R32, R90.reuse ;  /* 0x0000005a200d7220 */ /* 0x080fe20000400000 */
[C---:B------:R-:W-:Y:S01]  /*52d0*/  ISETP.GT.AND P2, PT, R3.reuse, 0x8, PT ;  /* 0x000000080300780c */ /* 0x040fe20003f44270 */
[----:B------:R-:W-:Y:S01]  /*52e0*/  @P1 STG.E desc[UR36][R4.64+0x4], R25 ;  /* 0x0000041904001986 */ /* 0x000fe2000c101924 */
[----:B------:R-:W-:Y:S01]  /*52f0*/  ISETP.GT.AND P1, PT, R3, 0x9, PT ;  /* 0x000000090300780c */ /* 0x000fe20003f24270 */
[----:B------:R-:W-:Y:S01]  /*5300*/  IMAD.X R7, R7, 0x1, R5, P3 ;  /* 0x0000000107077824 */ /* 0x000fe200018e0605 */
[C---:B------:R-:W-:Y:S01]  /*5310*/  ISETP.GT.AND P0, PT, R0.reuse, 0x8, P0 ;  /* 0x000000080000780c */ /* 0x040fe20000704270 */
[-C--:B------:R-:W-:Y:S01]  /*5320*/  FMUL R33, R33, R90.reuse ;  /* 0x0000005a21217220 */ /* 0x080fe20000400000 */
[C---:B------:R-:W-:Y:S01]  /*5330*/  ISETP.GT.AND P4, PT, R0.reuse, 0x8, P4 ;  /* 0x000000080000780c */ /* 0x040fe20002784270 */
[-C--:B------:R-:W-:Y:S01]  /*5340*/  FMUL R35, R35, R90.reuse ;  /* 0x0000005a23237220 */ /* 0x080fe20000400000 */
[----:B------:R-:W-:Y:S01]  /*5350*/  ISETP.GT.AND P5, PT, R0, RZ, P2 ;  /* 0x000000ff0000720c */ /* 0x000fe200017a4270 */
[-C--:B0-----:R-:W-:Y:S01]  /*5360*/  FMUL R9, R28, R90.reuse ;  /* 0x0000005a1c097220 */ /* 0x081fe20000400000 */
[C---:B------:R-:W-:Y:S01]  /*5370*/  ISETP.GT.AND P3, PT, R0.reuse, RZ, P1 ;  /* 0x000000ff0000720c */ /* 0x040fe20000f64270 */
[-C--:B------:R-:W-:Y:S01]  /*5380*/  FMUL R37, R37, R90.reuse ;  /* 0x0000005a25257220 */ /* 0x080fe20000400000 */
[----:B------:R-:W-:Y:S01]  /*5390*/  F2FP.TF32.F32.PACK_B R11, R11 ;  /* 0x0000000bff0b723e */ /* 0x000fe200024050ff */
[-C--:B------:R-:W-:Y:S01]  /*53a0*/  FMUL R39, R39, R90.reuse ;  /* 0x0000005a27277220 */ /* 0x080fe20000400000 */
[----:B------:R-:W-:Y:S01]  /*53b0*/  F2FP.TF32.F32.PACK_B R27, R27 ;  /* 0x0000001bff1b723e */ /* 0x000fe200024050ff */
[-C--:B------:R-:W-:Y:S01]  /*53c0*/  FMUL R41, R41, R90.reuse ;  /* 0x0000005a29297220 */ /* 0x080fe20000400000 */
[----:B------:R-:W-:Y:S01]  /*53d0*/  F2FP.TF32.F32.PACK_B R9, R9 ;  /* 0x00000009ff09723e */ /* 0x000fe200024050ff */
[----:B------:R0:W-:Y:S01]  /*53e0*/  @P0 STG.E desc[UR36][R6.64], R11 ;  /* 0x0000000b06000986 */ /* 0x0001e2000c101924 */
[----:B------:R-:W-:Y:S01]  /*53f0*/  F2FP.TF32.F32.PACK_B R29, R29 ;  /* 0x0000001dff1d723e */ /* 0x000fe200024050ff */
[-C--:B------:R-:W-:Y:S01]  /*5400*/  FMUL R43, R43, R90.reuse ;  /* 0x0000005a2b2b7220 */ /* 0x080fe20000400000 */
[----:B------:R-:W-:Y:S01]  /*5410*/  ISETP.GT.AND P0, PT, R3, 0x10, PT ;  /* 0x000000100300780c */ /* 0x000fe20003f04270 */
[----:B------:R-:W-:Y:S01]  /*5420*/  @P4 STG.E desc[UR36][R6.64+0x4], R27 ;  /* 0x0000041b06004986 */ /* 0x000fe2000c101924 */
[C---:B------:R-:W-:Y:S01]  /*5430*/  ISETP.GT.AND P2, PT, R0.reuse, 0x8, P2 ;  /* 0x000000080000780c */ /* 0x040fe20001744270 */
[-C--:B------:R-:W-:Y:S01]  /*5440*/  FMUL R45, R45, R90.reuse ;  /* 0x0000005a2d2d7220 */ /* 0x080fe20000400000 */
[C---:B------:R-:W-:Y:S01]  /*5450*/  ISETP.GT.AND P1, PT, R0.reuse, 0x8, P1 ;  /* 0x000000080000780c */ /* 0x040fe20000f24270 */
[----:B------:R1:W-:Y:S01]  /*5460*/  @P5 STG.E desc[UR36][R4.64+0x20], R9 ;  /* 0x0000200904005986 */ /* 0x0003e2000c101924 */
[----:B------:R-:W-:Y:S01]  /*5470*/  ISETP.GT.AND P5, PT, R0, RZ, P0 ;  /* 0x000000ff0000720c */ /* 0x000fe200007a4270 */
[-C--:B------:R-:W-:Y:S01]  /*5480*/  FMUL R47, R47, R90.reuse ;  /* 0x0000005a2f2f7220 */ /* 0x080fe20000400000 */
[----:B------:R-:W-:Y:S01]  /*5490*/  F2FP.TF32.F32.PACK_B R31, R31 ;  /* 0x0000001fff1f723e */ /* 0x000fe200024050ff */
[----:B------:R-:W-:Y:S01]  /*54a0*/  @P3 STG.E desc[UR36][R4.64+0x24], R29 ;  /* 0x0000241d04003986 */ /* 0x000fe2000c101924 */
[----:B------:R-:W-:Y:S01]  /*54b0*/  ISETP.GT.AND P3, PT, R3, 0x11, PT ;  /* 0x000000110300780c */ /* 0x000fe20003f64270 */
[-C--:B0-----:R-:W-:Y:S01]  /*54c0*/  FMUL R11, R30, R90.reuse ;  /* 0x0000005a1e0b7220 */ /* 0x081fe20000400000 */
[----:B------:R-:W-:Y:S01]  /*54d0*/  F2FP.TF32.F32.PACK_B R13, R13 ;  /* 0x0000000dff0d723e */ /* 0x000fe200024050ff */
[-C--:B------:R-:W-:Y:S01]  /*54e0*/  FMUL R49, R49, R90.reuse ;  /* 0x0000005a31317220 */ /* 0x080fe20000400000 */
[----:B------:R-:W-:Y:S01]  /*54f0*/  ISETP.GT.AND P4, PT, R0, RZ, P3 ;  /* 0x000000ff0000720c */ /* 0x000fe20001f84270 */
[-C--:B------:R-:W-:Y:S01]  /*5500*/  FMUL R51, R51, R90.reuse ;  /* 0x0000005a33337220 */ /* 0x080fe20000400000 */
[----:B------:R-:W-:Y:S01]  /*5510*/  F2FP.TF32.F32.PACK_B R11, R11 ;  /* 0x0000000bff0b723e */ /* 0x000fe200024050ff */
[-C--:B-1----:R-:W-:Y:S01]  /*5520*/  FMUL R9, R34, R90.reuse ;  /* 0x0000005a22097220 */ /* 0x082fe20000400000 */
[----:B------:R-:W-:Y:S01]  /*5530*/  F2FP.TF32.F32.PACK_B R33, R33 ;  /* 0x00000021ff21723e */ /* 0x000fe200024050ff */
[-C--:B------:R-:W-:Y:S01]  /*5540*/  FMUL R53, R53, R90.reuse ;  /* 0x0000005a35357220 */ /* 0x080fe20000400000 */
[C---:B------:R-:W-:Y:S01]  /*5550*/  ISETP.GT.AND P0, PT, R0.reuse, 0x8, P0 ;  /* 0x000000080000780c */ /* 0x040fe20000704270 */
[----:B------:R0:W-:Y:S01]  /*5560*/  @P2 STG.E desc[UR36][R6.64+0x20], R11 ;  /* 0x0000200b06002986 */ /* 0x0001e2000c101924 */
[----:B------:R-:W-:Y:S01]  /*5570*/  ISETP.GT.AND P2, PT, R3, 0x19, PT ;  /* 0x000000190300780c */ /* 0x000fe20003f44270 */
[-C--:B------:R-:W-:Y:S01]  /*5580*/  FMUL R55, R55, R90.reuse ;  /* 0x0000005a37377220 */ /* 0x080fe20000400000 */
[----:B------:R-:W-:Y:S01]  /*5590*/  F2FP.TF32.F32.PACK_B R9, R9 ;  /* 0x00000009ff09723e */ /* 0x000fe200024050ff */
[----:B------:R-:W-:Y:S01]  /*55a0*/  @P1 STG.E desc[UR36][R6.64+0x24], R31 ;  /* 0x0000241f06001986 */ /* 0x000fe2000c101924 */
[----:B------:R-:W-:Y:S01]  /*55b0*/  ISETP.GT.AND P1, PT, R3, 0x18, PT ;  /* 0x000000180300780c */ /* 0x000fe20003f24270 */
[-C--:B------:R-:W-:Y:S01]  /*55c0*/  FMUL R57, R57, R90.reuse ;  /* 0x0000005a39397220 */ /* 0x080fe20000400000 */
[----:B------:R-:W-:Y:S01]  /*55d0*/  F2FP.TF32.F32.PACK_B R35, R35 ;  /* 0x00000023ff23723e */ /* 0x000fe200024050ff */
[----:B------:R1:W-:Y:S01]  /*55e0*/  @P5 STG.E desc[UR36][R4.64+0x40], R13 ;  /* 0x0000400d04005986 */ /* 0x0003e2000c101924 */
[C---:B------:R-:W-:Y:S01]  /*55f0*/  ISETP.GT.AND P5, PT, R0.reuse, RZ, P1 ;  /* 0x000000ff0000720c */ /* 0x040fe20000fa4270 */
[-C--:B------:R-:W-:Y:S01]  /*5600*/  FMUL R59, R59, R90.reuse ;  /* 0x0000005a3b3b7220 */ /* 0x080fe20000400000 */
[----:B------:R-:W-:Y:S01]  /*5610*/  F2FP.TF32.F32.PACK_B R37, R37 ;  /* 0x00000025ff25723e */ /* 0x000fe200024050ff */
[----:B------:R-:W-:Y:S01]  /*5620*/  @P4 STG.E desc[UR36][R4.64+0x44], R33 ;  /* 0x0000442104004986 */ /* 0x000fe2000c101924 */
[----:B------:R-:W-:Y:S01]  /*5630*/  ISETP.GT.AND P4, PT, R0, 0x8, P3 ;  /* 0x000000080000780c */ /* 0x000fe20001f84270 */
[-C--:B0-----:R-:W-:Y:S01]  /*5640*/  FMUL R11, R36, R90.reuse ;  /* 0x0000005a240b7220 */ /* 0x081fe20000400000 */
[C---:B------:R-:W-:Y:S01]  /*5650*/  ISETP.GT.AND P3, PT, R0.reuse, RZ, P2 ;  /* 0x000000ff0000720c */ /* 0x040fe20001764270 */
[----:B------:R0:W-:Y:S01]  /*5660*/  @P0 STG.E desc[UR36][R6.64+0x40], R9 ;  /* 0x0000400906000986 */ /* 0x0001e2000c101924 */
[----:B------:R-:W-:Y:S01]  /*5670*/  ISETP.GT.AND P1, PT, R0, 0x8, P1 ;  /* 0x000000080000780c */ /* 0x000fe20000f24270 */
[-C--:B------:R-:W-:Y:S01]  /*5680*/  FMUL R61, R61, R90.reuse ;  /* 0x0000005a3d3d7220 */ /* 0x080fe20000400000 */
[----:B------:R-:W-:Y:S01]  /*5690*/  F2FP.TF32.F32.PACK_B R11, R11 ;  /* 0x0000000bff0b723e */ /* 0x000fe200024050ff */
[-C--:B-1----:R-:W-:Y:S01]  /*56a0*/  FMUL R13, R40, R90.reuse ;  /* 0x0000005a280d7220 */ /* 0x082fe20000400000 */
[----:B------:R-:W-:Y:S01]  /*56b0*/  ISETP.GT.AND P0, PT, R3, 0x20, PT ;  /* 0x000000200300780c */ /* 0x000fe20003f04270 */
[-C--:B------:R-:W-:Y:S01]  /*56c0*/  FMUL R63, R63, R90.reuse ;  /* 0x0000005a3f3f7220 */ /* 0x080fe20000400000 */
[----:B------:R-:W-:Y:S01]  /*56d0*/  F2FP.TF32.F32.PACK_B R39, R39 ;  /* 0x00000027ff27723e */ /* 0x000fe200024050ff */
[-C--:B------:R-:W-:Y:S01]  /*56e0*/  FMUL R65, R65, R90.reuse ;  /* 0x0000005a41417220 */ /* 0x080fe20000400000 */
[----:B------:R-:W-:Y:S01]  /*56f0*/  F2FP.TF32.F32.PACK_B R13, R13 ;  /* 0x0000000dff0d723e */ /* 0x000fe200024050ff */
[----:B------:R-:W-:Y:S01]  /*5700*/  @P4 STG.E desc[UR36][R6.64+0x44], R35 ;  /* 0x0000442306004986 */ /* 0x000fe2000c101924 */
[----:B------:R-:W-:Y:S01]  /*5710*/  ISETP.GT.AND P4, PT, R0, 0x8, P2 ;  /* 0x000000080000780c */ /* 0x000fe20001784270 */
[-C--:B0-----:R-:W-:Y:S01]  /*5720*/  FMUL R9, R38, R90.reuse ;  /* 0x0000005a26097220 */ /* 0x081fe20000400000 */
[----:B------:R-:W-:Y:S01]  /*5730*/  ISETP.GT.AND P2, PT, R3, 0x21, PT ;  /* 0x000000210300780c */ /* 0x000fe20003f44270 */
[----:B------:R0:W-:Y:S01]  /*5740*/  @P5 STG.E desc[UR36][R4.64+0x60], R11 ;  /* 0x0000600b04005986 */ /* 0x0001e2000c101924 */
[C---:B------:R-:W-:Y:S01]  /*5750*/  ISETP.GT.AND P5, PT, R0.reuse, RZ, P0 ;  /* 0x000000ff0000720c */ /* 0x040fe200007a4270 */
[-C--:B------:R-:W-:Y:S01]  /*5760*/  FMUL R67, R67, R90.reuse ;  /* 0x0000005a43437220 */ /* 0x080fe20000400000 */
[----:B------:R-:W-:Y:S01]  /*5770*/  F2FP.TF32.F32.PACK_B R9, R9 ;  /* 0x00000009ff09723e */ /* 0x000fe200024050ff */
[----:B------:R-:W-:Y:S01]  /*5780*/  @P3 STG.E desc[UR36][R4.64+0x64], R37 ;  /* 0x0000642504003986 */ /* 0x000fe2000c101924 */
[C---:B------:R-:W-:Y:S01]  /*5790*/  ISETP.GT.AND P3, PT, R0.reuse, RZ, P2 ;  /* 0x000000ff0000720c */ /* 0x040fe20001764270 */
[-C--:B------:R-:W-:Y:S01]  /*57a0*/  FMUL R69, R69, R90.reuse ;  /* 0x0000005a45457220 */ /* 0x080fe20000400000 */
[----:B------:R-:W-:Y:S01]  /*57b0*/  F2FP.TF32.F32.PACK_B R41, R41 ;  /* 0x00000029ff29723e */ /* 0x000fe200024050ff */
[----:B------:R1:W-:Y:S01]  /*57c0*/  @P1 STG.E desc[UR36][R6.64+0x60], R9 ;  /* 0x0000600906001986 */ /* 0x0003e2000c101924 */
[C---:B------:R-:W-:Y:S01]  /*57d0*/  ISETP.GT.AND P0, PT, R0.reuse, 0x8, P0 ;  /* 0x000000080000780c */ /* 0x040fe20000704270 */
[-C--:B------:R-:W-:Y:S01]  /*57e0*/  FMUL R71, R71, R90.reuse ;  /* 0x0000005a47477220 */ /* 0x080fe20000400000 */
[C---:B------:R-:W-:Y:S01]  /*57f0*/  ISETP.GT.AND P1, PT, R3.reuse, 0x28, PT ;  /* 0x000000280300780c */ /* 0x040fe20003f24270 */
[----:B------:R-:W-:Y:S01]  /*5800*/  @P4 STG.E desc[UR36][R6.64+0x64], R39 ;  /* 0x0000642706004986 */ /* 0x000fe2000c101924 */
[----:B------:R-:W-:Y:S01]  /*5810*/  ISETP.GT.AND P4, PT, R0, 0x8, P2 ;  /* 0x000000080000780c */ /* 0x000fe20001784270 */
[-C--:B0-----:R-:W-:Y:S01]  /*5820*/  FMUL R11, R44, R90.reuse ;  /* 0x0000005a2c0b7220 */ /* 0x081fe20000400000 */
[----:B------:R-:W-:Y:S01]  /*5830*/  ISETP.GT.AND P2, PT, R3, 0x29, PT ;  /* 0x000000290300780c */ /* 0x000fe20003f44270 */
[----:B------:R0:W-:Y:S01]  /*5840*/  @P5 STG.E desc[UR36][R4.64+0x80], R13 ;  /* 0x0000800d04005986 */ /* 0x0001e2000c101924 */
[----:B------:R-:W-:Y:S01]  /*5850*/  ISETP.GT.AND P5, PT, R0, RZ, P1 ;  /* 0x000000ff0000720c */ /* 0x000fe20000fa4270 */
[-C--:B------:R-:W-:Y:S01]  /*5860*/  FMUL R73, R73, R90.reuse ;  /* 0x0000005a49497220 */ /* 0x080fe20000400000 */
[----:B------:R-:W-:Y:S01]  /*5870*/  F2FP.TF32.F32.PACK_B R43, R43 ;  /* 0x0000002bff2b723e */ /* 0x000fe200024050ff */
[-C--:B-1----:R-:W-:Y:S01]  /*5880*/  FMUL R9, R42, R90.reuse ;  /* 0x0000005a2a097220 */ /* 0x082fe20000400000 */
[----:B------:R-:W-:Y:S01]  /*5890*/  @P3 STG.E desc[UR36][R4.64+0x84], R41 ;  /* 0x0000842904003986 */ /* 0x000fe2000c101924 */
[----:B------:R-:W-:Y:S01]  /*58a0*/  ISETP.GT.AND P3, PT, R0, RZ, P2 ;  /* 0x000000ff0000720c */ /* 0x000fe20001764270 */
[-C--:B------:R-:W-:Y:S01]  /*58b0*/  FMUL R75, R75, R90.reuse ;  /* 0x0000005a4b4b7220 */ /* 0x080fe20000400000 */
[----:B------:R-:W-:Y:S01]  /*58c0*/  F2FP.TF32.F32.PACK_B R11, R11 ;  /* 0x0000000bff0b723e */ /* 0x000fe200024050ff */
[-C--:B------:R-:W-:Y:S01]  /*58d0*/  FMUL R77, R77, R90.reuse ;  /* 0x0000005a4d4d7220 */ /* 0x080fe20000400000 */
[----:B------:R-:W-:Y:S01]  /*58e0*/  F2FP.TF32.F32.PACK_B R9, R9 ;  /* 0x00000009ff09723e */ /* 0x000fe200024050ff */
[-C--:B------:R-:W-:Y:S01]  /*58f0*/  FMUL R79, R79, R90.reuse ;  /* 0x0000005a4f4f7220 */ /* 0x080fe20000400000 */
[----:B------:R-:W-:Y:S01]  /*5900*/  F2FP.TF32.F32.PACK_B R45, R45 ;  /* 0x0000002dff2d723e */ /* 0x000fe200024050ff */
[-C--:B0-----:R-:W-:Y:S01]  /*5910*/  FMUL R13, R48, R90.reuse ;  /* 0x0000005a300d7220 */ /* 0x081fe20000400000 */
[C---:B------:R-:W-:Y:S01]  /*5920*/  ISETP.GT.AND P1, PT, R0.reuse, 0x8, P1 ;  /* 0x000000080000780c */ /* 0x040fe20000f24270 */
[----:B------:R0:W-:Y:S01]  /*5930*/  @P0 STG.E desc[UR36][R6.64+0x80], R9 ;  /* 0x0000800906000986 */ /* 0x0001e2000c101924 */
[----:B------:R-:W-:Y:S01]  /*5940*/  ISETP.GT.AND P0, PT, R3, 0x30, PT ;  /* 0x000000300300780c */ /* 0x000fe20003f04270 */
[-C--:B------:R-:W-:Y:S01]  /*5950*/  FMUL R81, R81, R90.reuse ;  /* 0x0000005a51517220 */ /* 0x080fe20000400000 */
[----:B------:R-:W-:Y:S01]  /*5960*/  F2FP.TF32.F32.PACK_B R47, R47 ;  /* 0x0000002fff2f723e */ /* 0x000fe200024050ff */
[----:B------:R-:W-:Y:S01]  /*5970*/  @P4 STG.E desc[UR36][R6.64+0x84], R43 ;  /* 0x0000842b06004986 */ /* 0x000fe2000c101924 */
[C---:B------:R-:W-:Y:S01]  /*5980*/  ISETP.GT.AND P4, PT, R0.reuse, 0x8, P2 ;  /* 0x000000080000780c */ /* 0x040fe20001784270 */
[-C--:B------:R-:W-:Y:S01]  /*5990*/  FMUL R83, R83, R90.reuse ;  /* 0x0000005a53537220 */ /* 0x080fe20000400000 */
[----:B------:R-:W-:Y:S01]  /*59a0*/  ISETP.GT.AND P2, PT, R3, 0x31, PT ;  /* 0x000000310300780c */ /* 0x000fe20003f44270 */
[----:B------:R1:W-:Y:S01]  /*59b0*/  @P5 STG.E desc[UR36][R4.64+0xa0], R11 ;  /* 0x0000a00b04005986 */ /* 0x0003e2000c101924 */
[----:B------:R-:W-:Y:S01]  /*59c0*/  ISETP.GT.AND P5, PT, R0, RZ, P0 ;  /* 0x000000ff0000720c */ /* 0x000fe200007a4270 */
[-C--:B------:R-:W-:Y:S01]  /*59d0*/  FMUL R85, R85, R90.reuse ;  /* 0x0000005a55557220 */ /* 0x080fe20000400000 */
[----:B------:R-:W-:Y:S01]  /*59e0*/  F2FP.TF32.F32.PACK_B R13, R13 ;  /* 0x0000000dff0d723e */ /* 0x000fe200024050ff */
[-C--:B0-----:R-:W-:Y:S01]  /*59f0*/  FMUL R9, R46, R90.reuse ;  /* 0x0000005a2e097220 */ /* 0x081fe20000400000 */
[----:B------:R-:W-:Y:S01]  /*5a00*/  @P3 STG.E desc[UR36][R4.64+0xa4], R45 ;  /* 0x0000a42d04003986 */ /* 0x000fe2000c101924 */
[----:B------:R-:W-:Y:S01]  /*5a10*/  ISETP.GT.AND P3, PT, R0, RZ, P2 ;  /* 0x000000ff0000720c */ /* 0x000fe20001764270 */
[----:B------:R-:W-:Y:S01]  /*5a20*/  FMUL R87, R87, R90 ;  /* 0x0000005a57577220 */ /* 0x000fe20000400000 */
[----:B------:R-:W-:-:S02]  /*5a30*/  F2FP.TF32.F32.PACK_B R49, R49 ;  /* 0x00000031ff31723e */ /* 0x000fc400024050ff */
[----:B------:R-:W-:Y:S02]  /*5a40*/  F2FP.TF32.F32.PACK_B R9, R9 ;  /* 0x00000009ff09723e */ /* 0x000fe400024050ff */
[----:B------:R-:W-:Y:S01]  /*5a50*/  ISETP.GT.AND P0, PT, R0, 0x8, P0 ;  /* 0x000000080000780c */ /* 0x000fe20000704270 */
[----:B-1----:R-:W-:Y:S01]  /*5a60*/  FMUL R11, R52, R90 ;  /* 0x0000005a340b7220 */ /* 0x002fe20000400000 */
[----:B------:R-:W-:Y:S01]  /*5a70*/  F2FP.TF32.F32.PACK_B R51, R51 ;  /* 0x00000033ff33723e */ /* 0x000fe200024050ff */
[----:B------:R0:W-:Y:S01]  /*5a80*/  @P1 STG.E desc[UR36][R6.64+0xa0], R9 ;  /* 0x0000a00906001986 */ /* 0x0001e2000c101924 */
[----:B------:R-:W-:Y:S02]  /*5a90*/  ISETP.GT.AND P1, PT, R3, 0x38, PT ;  /* 0x000000380300780c */ /* 0x000fe40003f24270 */
[----:B------:R-:W-:Y:S01]  /*5aa0*/  F2FP.TF32.F32.PACK_B R11, R11 ;  /* 0x0000000bff0b723e */ /* 0x000fe200024050ff */
[----:B------:R-:W-:Y:S01]  /*5ab0*/  @P4 STG.E desc[UR36][R6.64+0xa4], R47 ;  /* 0x0000a42f06004986 */ /* 0x000fe2000c101924 */
[----:B------:R-:W-:-:S02]  /*5ac0*/  ISETP.GT.AND P4, PT, R0, 0x8, P2 ;  /* 0x000000080000780c */ /* 0x000fc40001784270 */
[----:B------:R-:W-:Y:S01]  /*5ad0*/  ISETP.GT.AND P2, PT, R3, 0x39, PT ;  /* 0x000000390300780c */ /* 0x000fe20003f44270 */
[----:B------:R1:W-:Y:S01]  /*5ae0*/  @P5 STG.E desc[UR36][R4.64+0xc0], R13 ;  /* 0x0000c00d04005986 */ /* 0x0003e2000c101924 */
[----:B------:R-:W-:Y:S02]  /*5af0*/  ISETP.GT.AND P5, PT, R0, RZ, P1 ;  /* 0x000000ff0000720c */ /* 0x000fe40000fa4270 */
[----:B------:R-:W-:Y:S01]  /*5b00*/  F2FP.TF32.F32.PACK_B R53, R53 ;  /* 0x00000035ff35723e */ /* 0x000fe200024050ff */
[-C--:B0-----:R-:W-:Y:S01]  /*5b10*/  FMUL R9, R50, R90.reuse ;  /* 0x0000005a32097220 */ /* 0x081fe20000400000 */
[----:B------:R-:W-:Y:S01]  /*5b20*/  @P3 STG.E desc[UR36][R4.64+0xc4], R49 ;  /* 0x0000c43104003986 */ /* 0x000fe2000c101924 */
[C---:B------:R-:W-:Y:S02]  /*5b30*/  ISETP.GT.AND P3, PT, R0.reuse, RZ, P2 ;  /* 0x000000ff0000720c */ /* 0x040fe40001764270 */
[----:B------:R-:W-:Y:S02]  /*5b40*/  ISETP.GT.AND P1, PT, R0, 0x8, P1 ;  /* 0x000000080000780c */ /* 0x000fe40000f24270 */
[----:B------:R-:W-:Y:S01]  /*5b50*/  F2FP.TF32.F32.PACK_B R9, R9 ;  /* 0x00000009ff09723e */ /* 0x000fe200024050ff */
[----:B-1----:R-:W-:Y:S01]  /*5b60*/  FMUL R13, R56, R90 ;  /* 0x0000005a380d7220 */ /* 0x002fe20000400000 */
[----:B------:R-:W-:-:S03]  /*5b70*/  F2FP.TF32.F32.PACK_B R55, R55 ;  /* 0x00000037ff37723e */ /* 0x000fc600024050ff */
[----:B------:R0:W-:Y:S01]  /*5b80*/  @P0 STG.E desc[UR36][R6.64+0xc0], R9 ;  /* 0x0000c00906000986 */ /* 0x0001e2000c101924 */
[C---:B------:R-:W-:Y:S02]  /*5b90*/  ISETP.GT.AND P0, PT, R3.reuse, 0x40, PT ;  /* 0x000000400300780c */ /* 0x040fe40003f04270 */
[----:B------:R-:W-:Y:S01]  /*5ba0*/  F2FP.TF32.F32.PACK_B R13, R13 ;  /* 0x0000000dff0d723e */ /* 0x000fe200024050ff */
[----:B------:R-:W-:Y:S01]  /*5bb0*/  @P4 STG.E desc[UR36][R6.64+0xc4], R51 ;  /* 0x0000c43306004986 */ /* 0x000fe2000c101924 */
[C---:B------:R-:W-:Y:S02]  /*5bc0*/  ISETP.GT.AND P4, PT, R0.reuse, 0x8, P2 ;  /* 0x000000080000780c */ /* 0x040fe40001784270 */
[----:B------:R-:W-:Y:S01]  /*5bd0*/  ISETP.GT.AND P2, PT, R3, 0x41, PT ;  /* 0x000000410300780c */ /* 0x000fe20003f44270 */
[----:B------:R1:W-:Y:S01]  /*5be0*/  @P5 STG.E desc[UR36][R4.64+0xe0], R11 ;  /* 0x0000e00b04005986 */ /* 0x0003e2000c101924 */
[----:B------:R-:W-:Y:S02]  /*5bf0*/  ISETP.GT.AND P5, PT, R0, RZ, P0 ;  /* 0x000000ff0000720c */ /* 0x000fe400007a4270 */
[----:B------:R-:W-:Y:S01]  /*5c00*/  F2FP.TF32.F32.PACK_B R57, R57 ;  /* 0x00000039ff39723e */ /* 0x000fe200024050ff */
[----:B0-----:R-:W-:Y:S01]  /*5c10*/  FMUL R9, R54, R90 ;  /* 0x0000005a36097220 */ /* 0x001fe20000400000 */
[----:B------:R-:W-:Y:S01]  /*5c20*/  @P3 STG.E desc[UR36][R4.64+0xe4], R53 ;  /* 0x0000e43504003986 */ /* 0x000fe2000c101924 */
[----:B------:R-:W-:-:S02]  /*5c30*/  ISETP.GT.AND P3, PT, R0, RZ, P2 ;  /* 0x000000ff0000720c */ /* 0x000fc40001764270 */
        /* <DEDUP_REMOVED lines=61> */
[----:B------:R-:W-:Y:S01]  /*6010*/  @P3 STG.E desc[UR36][R4.64+0x164], R69 ;  /* 0x0001644504003986 */ /* 0x000fe2000c101924 */
[----:B0-----:R-:W-:Y:S01]  /*6020*/  FMUL R9, R70, R90 ;  /* 0x0000005a46097220 */ /* 0x001fe20000400000 */
[----:B------:R-:W-:-:S02]  /*6030*/  ISETP.GT.AND P3, PT, R0, RZ, P2 ;  /* 0x000000ff0000720c */ /* 0x000fc40001764270 */
[----:B------:R-:W-:Y:S02]  /*6040*/  ISETP.GT.AND P0, PT, R0, 0x8, P0 ;  /* 0x000000080000780c */ /* 0x000fe40000704270 */
[----:B------:R-:W-:Y:S01]  /*6050*/  F2FP.TF32.F32.PACK_B R9, R9 ;  /* 0x00000009ff09723e */ /* 0x000fe200024050ff */
[----:B-1----:R-:W-:Y:S01]  /*6060*/  FMUL R11, R76, R90 ;  /* 0x0000005a4c0b7220 */ /* 0x002fe20000400000 */
[----:B------:R-:W-:-:S03]  /*6070*/  F2FP.TF32.F32.PACK_B R75, R75 ;  /* 0x0000004bff4b723e */ /* 0x000fc600024050ff */
[----:B------:R0:W-:Y:S01]  /*6080*/  @P1 STG.E desc[UR36][R6.64+0x160], R9 ;  /* 0x0001600906001986 */ /* 0x0001e2000c101924 */
[----:B------:R-:W-:Y:S02]  /*6090*/  F2FP.TF32.F32.PACK_B R77, R77 ;  /* 0x0000004dff4d723e */ /* 0x000fe400024050ff */
[----:B------:R-:W-:Y:S01]  /*60a0*/  F2FP.TF32.F32.PACK_B R11, R11 ;  /* 0x0000000bff0b723e */ /* 0x000fe200024050ff */
[----:B------:R-:W-:Y:S01]  /*60b0*/  @P4 STG.E desc[UR36][R6.64+0x164], R71 ;  /* 0x0001644706004986 */ /* 0x000fe2000c101924 */
[C---:B------:R-:W-:Y:S02]  /*60c0*/  ISETP.GT.AND P4, PT, R3.reuse, 0x68, PT ;  /* 0x000000680300780c */ /* 0x040fe40003f84270 */
[----:B------:R-:W-:Y:S01]  /*60d0*/  F2FP.TF32.F32.PACK_B R79, R79 ;  /* 0x0000004fff4f723e */ /* 0x000fe200024050ff */
[----:B------:R1:W-:Y:S01]  /*60e0*/  @P5 STG.E desc[UR36][R4.64+0x180], R13 ;  /* 0x0001800d04005986 */ /* 0x0003e2000c101924 */
[----:B------:R-:W-:Y:S02]  /*60f0*/  ISETP.GT.AND P5, PT, R3, 0x69, PT ;  /* 0x000000690300780c */ /* 0x000fe40003fa4270 */
[----:B------:R-:W-:Y:S01]  /*6100*/  F2FP.TF32.F32.PACK_B R81, R81 ;  /* 0x00000051ff51723e */ /* 0x000fe200024050ff */
[----:B------:R-:W-:Y:S01]  /*6110*/  @P3 STG.E desc[UR36][R4.64+0x184], R73 ;  /* 0x0001844904003986 */ /* 0x000fe2000c101924 */
[----:B------:R-:W-:Y:S01]  /*6120*/  ISETP.GT.AND P3, PT, R0, 0x8, P2 ;  /* 0x000000080000780c */ /* 0x000fe20001764270 */
[----:B0-----:R-:W-:Y:S01]  /*6130*/  FMUL R9, R74, R90 ;  /* 0x0000005a4a097220 */ /* 0x001fe20000400000 */
[----:B------:R-:W-:-:S02]  /*6140*/  ISETP.GT.AND P2, PT, R0, RZ, P4 ;  /* 0x000000ff0000720c */ /* 0x000fc40002744270 */
[C---:B------:R-:W-:Y:S02]  /*6150*/  ISETP.GT.AND P1, PT, R0.reuse, RZ, P5 ;  /* 0x000000ff0000720c */ /* 0x040fe40002f24270 */
[----:B------:R-:W-:Y:S01]  /*6160*/  ISETP.GT.AND P4, PT, R0, 0x8, P4 ;  /* 0x000000080000780c */ /* 0x000fe20002784270 */
[----:B-1----:R-:W-:Y:S01]  /*6170*/  FMUL R13, R78, R90 ;  /* 0x0000005a4e0d7220 */ /* 0x002fe20000400000 */
[----:B------:R-:W-:Y:S02]  /*6180*/  ISETP.GT.AND P5, PT, R0, 0x8, P5 ;  /* 0x000000080000780c */ /* 0x000fe40002fa4270 */
[----:B------:R-:W-:Y:S02]  /*6190*/  F2FP.TF32.F32.PACK_B R9, R9 ;  /* 0x00000009ff09723e */ /* 0x000fe400024050ff */
[----:B------:R-:W-:Y:S02]  /*61a0*/  F2FP.TF32.F32.PACK_B R13, R13 ;  /* 0x0000000dff0d723e */ /* 0x000fe400024050ff */
[----:B------:R-:W-:Y:S01]  /*61b0*/  F2FP.TF32.F32.PACK_B R83, R83 ;  /* 0x00000053ff53723e */ /* 0x000fe200024050ff */
[----:B------:R0:W-:Y:S01]  /*61c0*/  @P0 STG.E desc[UR36][R6.64+0x180], R9 ;  /* 0x0001800906000986 */ /* 0x0001e2000c101924 */
[----:B------:R-:W-:-:S02]  /*61d0*/  ISETP.GT.AND P0, PT, R3, 0x79, PT ;  /* 0x000000790300780c */ /* 0x000fc40003f04270 */
[----:B------:R-:W-:Y:S01]  /*61e0*/  F2FP.TF32.F32.PACK_B R85, R85 ;  /* 0x00000055ff55723e */ /* 0x000fe200024050ff */
[----:B------:R-:W-:Y:S01]  /*61f0*/  @P3 STG.E desc[UR36][R6.64+0x184], R75 ;  /* 0x0001844b06003986 */ /* 0x000fe2000c101924 */
[C---:B------:R-:W-:Y:S02]  /*6200*/  ISETP.GT.AND P3, PT, R3.reuse, 0x70, PT ;  /* 0x000000700300780c */ /* 0x040fe40003f64270 */
[----:B------:R-:W-:Y:S01]  /*6210*/  F2FP.TF32.F32.PACK_B R87, R87 ;  /* 0x00000057ff57723e */ /* 0x000fe200024050ff */
[----:B------:R1:W-:Y:S01]  /*6220*/  @P2 STG.E desc[UR36][R4.64+0x1a0], R11 ;  /* 0x0001a00b04002986 */ /* 0x0003e2000c101924 */
[----:B------:R-:W-:-:S03]  /*6230*/  ISETP.GT.AND P2, PT, R3, 0x71, PT ;  /* 0x000000710300780c */ /* 0x000fc60003f44270 */
[----:B------:R-:W-:Y:S01]  /*6240*/  @P1 STG.E desc[UR36][R4.64+0x1a4], R77 ;  /* 0x0001a44d04001986 */ /* 0x000fe2000c101924 */
[----:B------:R-:W-:Y:S01]  /*6250*/  ISETP.GT.AND P1, PT, R3, 0x78, PT ;  /* 0x000000780300780c */ /* 0x000fe20003f24270 */
[-C--:B------:R-:W-:Y:S01]  /*6260*/  FMUL R3, R80, R90.reuse ;  /* 0x0000005a50037220 */ /* 0x080fe20000400000 */
[-C--:B0-----:R-:W-:Y:S01]  /*6270*/  FMUL R9, R82, R90.reuse ;  /* 0x0000005a52097220 */ /* 0x081fe20000400000 */
[----:B------:R0:W-:Y:S01]  /*6280*/  @P4 STG.E desc[UR36][R6.64+0x1a0], R13 ;  /* 0x0001a00d06004986 */ /* 0x0001e2000c101924 */
[C---:B------:R-:W-:Y:S02]  /*6290*/  ISETP.GT.AND P4, PT, R0.reuse, RZ, P3 ;  /* 0x000000ff0000720c */ /* 0x040fe40001f84270 */
[----:B------:R-:W-:Y:S01]  /*62a0*/  F2FP.TF32.F32.PACK_B R3, R3 ;  /* 0x00000003ff03723e */ /* 0x000fe200024050ff */
[----:B------:R-:W-:Y:S01]  /*62b0*/  @P5 STG.E desc[UR36][R6.64+0x1a4], R79 ;  /* 0x0001a44f06005986 */ /* 0x000fe2000c101924 */
[----:B------:R-:W-:Y:S01]  /*62c0*/  ISETP.GT.AND P5, PT, R0, RZ, P2 ;  /* 0x000000ff0000720c */ /* 0x000fe200017a4270 */
[----:B-1----:R-:W-:Y:S01]  /*62d0*/  FMUL R11, R84, R90 ;  /* 0x0000005a540b7220 */ /* 0x002fe20000400000 */
[----:B------:R-:W-:-:S02]  /*62e0*/  ISETP.GT.AND P3, PT, R0, 0x8, P3 ;  /* 0x000000080000780c */ /* 0x000fc40001f64270 */
[----:B------:R-:W-:Y:S02]  /*62f0*/  ISETP.GT.AND P2, PT, R0, 0x8, P2 ;  /* 0x000000080000780c */ /* 0x000fe40001744270 */
[----:B------:R-:W-:Y:S01]  /*6300*/  F2FP.TF32.F32.PACK_B R9, R9 ;  /* 0x00000009ff09723e */ /* 0x000fe200024050ff */
[----:B0-----:R-:W-:Y:S01]  /*6310*/  FMUL R13, R86, R90 ;  /* 0x0000005a560d7220 */ /* 0x001fe20000400000 */
[----:B------:R-:W-:Y:S01]  /*6320*/  F2FP.TF32.F32.PACK_B R11, R11 ;  /* 0x0000000bff0b723e */ /* 0x000fe200024050ff */
[----:B------:R-:W-:Y:S01]  /*6330*/  @P4 STG.E desc[UR36][R4.64+0x1c0], R3 ;  /* 0x0001c00304004986 */ /* 0x000fe2000c101924 */
[C---:B------:R-:W-:Y:S02]  /*6340*/  ISETP.GT.AND P4, PT, R0.reuse, RZ, P1 ;  /* 0x000000ff0000720c */ /* 0x040fe40000f84270 */
[C---:B------:R-:W-:Y:S01]  /*6350*/  ISETP.GT.AND P1, PT, R0.reuse, 0x8, P1 ;  /* 0x000000080000780c */ /* 0x040fe20000f24270 */
[----:B------:R-:W-:Y:S01]  /*6360*/  @P5 STG.E desc[UR36][R4.64+0x1c4], R81 ;  /* 0x0001c45104005986 */ /* 0x000fe2000c101924 */
[----:B------:R-:W-:-:S02]  /*6370*/  ISETP.GT.AND P5, PT, R0, RZ, P0 ;  /* 0x000000ff0000720c */ /* 0x000fc400007a4270 */
[----:B------:R-:W-:Y:S01]  /*6380*/  ISETP.GT.AND P0, PT, R0, 0x8, P0 ;  /* 0x000000080000780c */ /* 0x000fe20000704270 */
[----:B------:R-:W-:Y:S01]  /*6390*/  @P3 STG.E desc[UR36][R6.64+0x1c0], R9 ;  /* 0x0001c00906003986 */ /* 0x000fe2000c101924 */
[----:B------:R-:W-:-:S03]  /*63a0*/  F2FP.TF32.F32.PACK_B R13, R13 ;  /* 0x0000000dff0d723e */ /* 0x000fc600024050ff */
[----:B------:R-:W-:Y:S04]  /*63b0*/  @P2 STG.E desc[UR36][R6.64+0x1c4], R83 ;  /* 0x0001c45306002986 */ /* 0x000fe8000c101924 */
[----:B------:R-:W-:Y:S04]  /*63c0*/  @P4 STG.E desc[UR36][R4.64+0x1e0], R11 ;  /* 0x0001e00b04004986 */ /* 0x000fe8000c101924 */
[----:B------:R0:W-:Y:S02]  /*63d0*/  @P5 STG.E desc[UR36][R4.64+0x1e4], R85 ;  /* 0x0001e45504005986 */ /* 0x0001e4000c101924 */
[----:B0-----:R-:W-:-:S02]  /*63e0*/  @P1 IMAD.MOV.U32 R4, RZ, RZ, R6 ;  /* 0x000000ffff041224 */ /* 0x001fc400078e0006 */
[----:B------:R-:W-:-:S05]  /*63f0*/  @P1 IMAD.MOV.U32 R5, RZ, RZ, R7 ;  /* 0x000000ffff051224 */ /* 0x000fca00078e0007 */
[----:B------:R0:W-:Y:S04]  /*6400*/  @P1 STG.E desc[UR36][R4.64+0x1e0], R13 ;  /* 0x0001e00d04001986 */ /* 0x0001e8000c101924 */
[----:B------:R0:W-:Y:S02]  /*6410*/  @P0 STG.E desc[UR36][R6.64+0x1e4], R87 ;  /* 0x0001e45706000986 */ /* 0x0001e4000c101924 */
.L_x_163:
[----:B------:R-:W-:Y:S05]  /*6420*/  BSYNC B0 ;  /* 0x0000000000007941 */ /* 0x000fea0003800000 */
.L_x_37:
[----:B0-----:R-:W2:Y:S01]  /*6430*/  LDL.64 R4, [R1] ;  /* 0x0000000001047983 */ /* 0x001ea20000100a00 */
[----:B------:R-:W-:Y:S01]  /*6440*/  ULDC.64 UR4, c[0x0][0x650] ;  /* 0x0001940000047ab9 */ /* 0x000fe20000000a00 */
[----:B------:R-:W-:Y:S02]  /*6450*/  IMAD.U32 R0, RZ, RZ, UR44 ;  /* 0x0000002cff007e24 */ /* 0x000fe4000f8e00ff */
[----:B------:R-:W-:Y:S02]  /*6460*/  IMAD.MOV.U32 R22, RZ, RZ, -0x1 ;  /* 0xffffffffff167424 */ /* 0x000fe400078e00ff */
[----:B------:R0:W-:Y:S01]  /*6470*/  SYNCS.ARRIVE.TRANS64.A1T0 RZ, [R0+UR46], RZ ;  /* 0x000000ff00ff79a7 */ /* 0x0001e2000810002e */
[----:B-----5:R-:W-:Y:S02]  /*6480*/  IMAD.MOV.U32 R18, RZ, RZ, -0x1 ;  /* 0xffffffffff127424 */ /* 0x020fe400078e00ff */
[----:B------:R-:W-:Y:S01]  /*6490*/  IMAD.MOV.U32 R19, RZ, RZ, -0x1 ;  /* 0xffffffffff137424 */ /* 0x000fe200078e00ff */
[----:B0-----:R-:W-:-:S02]  /*64a0*/  PRMT R0, RZ, 0x7610, R0 ;  /* 0x00007610ff007816 */ /* 0x001fc40000000000 */
[----:B--2---:R-:W-:-:S05]  /*64b0*/  LEA R16, P0, R4, R16, 0x1 ;  /* 0x0000001004107211 */ /* 0x004fca00078008ff */
[----:B------:R-:W-:Y:S01]  /*64c0*/  IMAD.X R17, R100, 0x1, R17, P0 ;  /* 0x0000000164117824 */ /* 0x000fe200000e0611 */
[----:B------:R-:W-:-:S04]  /*64d0*/  ISETP.GE.U32.AND P0, PT, R16, UR4, PT ;  /* 0x0000000410007c0c */ /* 0x000fc8000bf06070 */
[----:B------:R-:W-:-:S13]  /*64e0*/  ISETP.GE.U32.AND.EX P0, PT, R17, UR5, PT, P0 ;  /* 0x0000000511007c0c */ /* 0x000fda000bf06100 */
[----:B------:R-:W-:Y:S05]  /*64f0*/  @P0 BRA `(.L_x_164) ;  /* 0x00000004004c0947 */ /* 0x000fea0003800000 */
[----:B----4-:R-:W0:Y:S01]  /*6500*/  LDC.64 R10, c[0x0][0x628] ;  /* 0x00018a00ff0a7b82 */ /* 0x010e220000000a00 */
[----:B------:R-:W2:Y:S01]  /*6510*/  S2R R12, SR_CTAID.X ;  /* 0x00000000000c7919 */ /* 0x000ea20000002500 */
[----:B------:R-:W-:Y:S02]  /*6520*/  IMAD.MOV.U32 R8, RZ, RZ, R16 ;  /* 0x000000ffff087224 */ /* 0x000fe400078e0010 */
[----:B------:R-:W-:Y:S01]  /*6530*/  IMAD.MOV.U32 R9, RZ, RZ, R17 ;  /* 0x000000ffff097224 */ /* 0x000fe200078e0011 */
[----:B------:R-:W4:Y:S03]  /*6540*/  S2R R18, SR_CTAID.Y ;  /* 0x0000000000127919 */ /* 0x000f260000002600 */
[----:B------:R-:W1:Y:S08]  /*6550*/  LDC R0, c[0x0][0x630] ;  /* 0x00018c00ff007b82 */ /* 0x000e700000000800 */
[----:B------:R-:W1:Y:S01]  /*6560*/  LDC.64 R14, c[0x0][0x620] ;  /* 0x00018800ff0e7b82 */ /* 0x000e620000000a00 */
[----:B0-----:R-:W-:-:S04]  /*6570*/  ISETP.NE.U32.AND P0, PT, R10, RZ, PT ;  /* 0x000000ff0a00720c */ /* 0x001fc80003f05070 */
[----:B------:R-:W-:-:S13]  /*6580*/  ISETP.NE.AND.EX P0, PT, R11, RZ, PT, P0 ;  /* 0x000000ff0b00720c */ /* 0x000fda0003f05300 */
[----:B-12-4-:R-:W-:Y:S05]  /*6590*/  @!P0 BRA `(.L_x_165) ;  /* 0x0000000000288947 */ /* 0x016fea0003800000 */
[----:B------:R-:W0:Y:S02]  /*65a0*/  LDC R3, c[0x0][0x634] ;  /* 0x00018d00ff037b82 */ /* 0x000e240000000800 */
[----:B0-----:R-:W-:-:S05]  /*65b0*/  IADD3 R3, P0, R16, R3, RZ ;  /* 0x0000000310037210 */ /* 0x001fca0007f1e0ff */
[----:B------:R-:W-:-:S04]  /*65c0*/  IMAD.X R13, RZ, RZ, R17, P0 ;  /* 0x000000ffff0d7224 */ /* 0x000fc800000e0611 */
[----:B------:R-:W-:-:S04]  /*65d0*/  IMAD.WIDE.U32 R4, R13, R10, RZ ;  /* 0x0000000a0d047225 */ /* 0x000fc800078e00ff */
[----:B---3--:R-:W-:-:S04]  /*65e0*/  IMAD.WIDE.U32 R6, P0, R3, R11, R4 ;  /* 0x0000000b03067225 */ /* 0x008fc80007800004 */
[----:B------:R-:W-:-:S04]  /*65f0*/  IMAD.WIDE.U32 R4, R3, R10, RZ ;  /* 0x0000000a03047225 */ /* 0x000fc800078e00ff */
[----:B------:R-:W-:Y:S01]  /*6600*/  IMAD.X R9, RZ, RZ, RZ, P0 ;  /* 0x000000ffff097224 */ /* 0x000fe200000e06ff */
[----:B------:R-:W-:Y:S01]  /*6610*/  IADD3 RZ, P0, R5, R6, RZ ;  /* 0x0000000605ff7210 */ /* 0x000fe20007f1e0ff */
[----:B------:R-:W-:-:S04]  /*6620*/  IMAD.MOV.U32 R8, RZ, RZ, R7 ;  /* 0x000000ffff087224 */ /* 0x000fc800078e0007 */
[----:B------:R-:W-:-:S08]  /*6630*/  IMAD.WIDE.U32.X R8, R13, R11, R8, P0 ;  /* 0x0000000b0d087225 */ /* 0x000fd000000e0408 */
.L_x_165:
[-CC-:B------:R-:W-:Y:S01]  /*6640*/  SHF.R.U64 R19, R8, R0.reuse, R9.reuse ;  /* 0x0000000008137219 */ /* 0x180fe20000001209 */
[----:B------:R-:W0:Y:S01]  /*6650*/  LDC.64 R24, c[0x0][0x640] ;  /* 0x00019000ff187b82 */ /* 0x000e220000000a00 */
[----:B------:R-:W-:Y:S01]  /*6660*/  SHF.R.U32.HI R0, RZ, R0, R9 ;  /* 0x00000000ff007219 */ /* 0x000fe20000011609 */
[----:B------:R-:W-:Y:S01]  /*6670*/  ULDC UR4, c[0x0][0x150] ;  /* 0x0000540000047ab9 */ /* 0x000fe20000000800 */
[----:B------:R-:W-:Y:S02]  /*6680*/  IADD3 R3, P0, RZ, -R19, RZ ;  /* 0x80000013ff037210 */ /* 0x000fe40007f1e0ff */
[----:B---3--:R-:W-:-:S03]  /*6690*/  I2FP.F32.U32 R7, R12 ;  /* 0x0000000c00077245 */ /* 0x008fc60000201000 */
[----:B------:R-:W1:Y:S01]  /*66a0*/  LDC R6, c[0x0][0x618] ;  /* 0x00018600ff067b82 */ /* 0x000e620000000800 */
[----:B------:R-:W-:Y:S02]  /*66b0*/  IMAD.X R5, RZ, RZ, ~R0, P0 ;  /* 0x000000ffff057224 */ /* 0x000fe400000e0e00 */
[----:B------:R-:W-:Y:S01]  /*66c0*/  FMUL R7, R7, UR4 ;  /* 0x0000000407077c20 */ /* 0x000fe20008400000 */
[----:B------:R-:W-:Y:S01]  /*66d0*/  ULDC UR4, c[0x0][0x154] ;  /* 0x0000550000047ab9 */ /* 0x000fe20000000800 */
[-C--:B------:R-:W-:Y:S02]  /*66e0*/  IMAD R0, R5, R14.reuse, RZ ;  /* 0x0000000e05007224 */ /* 0x080fe400078e02ff */
[C---:B------:R-:W-:Y:S01]  /*66f0*/  IMAD.WIDE.U32 R4, R3.reuse, R14, R16 ;  /* 0x0000000e03047225 */ /* 0x040fe200078e0010 */
[----:B------:R-:W2:Y:S01]  /*6700*/  LDC R8, c[0x0][0x608] ;  /* 0x00018200ff087b82 */ /* 0x000ea20000000800 */
[----:B------:R-:W3:Y:S02]  /*6710*/  F2I.U32.TRUNC.NTZ R7, R7 ;  /* 0x0000000700077305 */ /* 0x000ee4000020f000 */
[----:B------:R-:W-:Y:S01]  /*6720*/  IMAD R3, R3, R15, R0 ;  /* 0x0000000f03037224 */ /* 0x000fe200078e0200 */
[----:B------:R-:W-:-:S03]  /*6730*/  I2FP.F32.U32 R0, R18 ;  /* 0x0000001200007245 */ /* 0x000fc60000201000 */
[----:B------:R-:W-:Y:S01]  /*6740*/  IMAD.IADD R3, R5, 0x1, R3 ;  /* 0x0000000105037824 */ /* 0x000fe200078e0203 */
[----:B------:R-:W4:Y:S01]  /*6750*/  LDC R11, c[0x0][0x658] ;  /* 0x00019600ff0b7b82 */ /* 0x000f220000000800 */
[----:B0-----:R-:W-:-:S04]  /*6760*/  ISETP.NE.U32.AND P0, PT, R24, RZ, PT ;  /* 0x000000ff1800720c */ /* 0x001fc80003f05070 */
[----:B------:R-:W-:-:S03]  /*6770*/  ISETP.NE.AND.EX P0, PT, R25, RZ, PT, P0 ;  /* 0x000000ff1900720c */ /* 0x000fc60003f05300 */
[----:B------:R-:W0:Y:S01]  /*6780*/  LDC R9, c[0x0][0x144] ;  /* 0x00005100ff097b82 */ /* 0x000e220000000800 */
[-C--:B-1----:R-:W-:Y:S01]  /*6790*/  SHF.R.U64 R10, R4, R6.reuse, R3 ;  /* 0x00000006040a7219 */ /* 0x082fe20000001203 */
[----:B---3--:R-:W-:Y:S01]  /*67a0*/  IMAD.MOV R7, RZ, RZ, -R7 ;  /* 0x000000ffff077224 */ /* 0x008fe200078e0a07 */
[----:B------:R-:W-:Y:S01]  /*67b0*/  SHF.R.U32.HI R3, RZ, R6, R3 ;  /* 0x00000006ff037219 */ /* 0x000fe20000011603 */
[----:B------:R-:W-:-:S04]  /*67c0*/  FMUL R6, R0, UR4 ;  /* 0x0000000400067c20 */ /* 0x000fc80008400000 */
[----:B------:R-:W1:Y:S01]  /*67d0*/  LDC R21, c[0x0][0x148] ;  /* 0x00005200ff157b82 */ /* 0x000e620000000800 */
[----:B------:R3:W0:Y:S01]  /*67e0*/  F2I.U32.TRUNC.NTZ R14, R6 ;  /* 0x00000006000e7305 */ /* 0x000622000020f000 */
[-CC-:B--2---:R-:W-:Y:S02]  /*67f0*/  SHF.R.U64 R13, R10, R8.reuse, R3.reuse ;  /* 0x000000080a0d7219 */ /* 0x184fe40000001203 */
[----:B------:R-:W-:-:S04]  /*6800*/  SHF.R.U32.HI R0, RZ, R8, R3 ;  /* 0x00000008ff007219 */ /* 0x000fc80000011603 */
[----:B------:R-:W2:Y:S01]  /*6810*/  LDC R20, c[0x0][0x648] ;  /* 0x00019200ff147b82 */ /* 0x000ea20000000800 */
[-CC-:B----4-:R-:W-:Y:S02]  /*6820*/  SHF.R.U64 R15, R13, R11.reuse, R0.reuse ;  /* 0x0000000b0d0f7219 */ /* 0x190fe40000001200 */
[----:B------:R-:W-:-:S03]  /*6830*/  SHF.R.U32.HI R5, RZ, R11, R0 ;  /* 0x0000000bff057219 */ /* 0x000fc60000011600 */
[----:B------:R-:W-:Y:S02]  /*6840*/  IMAD.MOV.U32 R4, RZ, RZ, R15 ;  /* 0x000000ffff047224 */ /* 0x000fe400078e000f */
[----:B------:R-:W4:Y:S01]  /*6850*/  LDC R26, c[0x0][0x638] ;  /* 0x00018e00ff1a7b82 */ /* 0x000f220000000800 */
[----:B0-----:R-:W-:-:S07]  /*6860*/  IMAD R22, R9, R7, R12 ;  /* 0x0000000709167224 */ /* 0x001fce00078e020c */
[----:B------:R-:W0:Y:S08]  /*6870*/  LDC R27, c[0x0][0x610] ;  /* 0x00018400ff1b7b82 */ /* 0x000e300000000800 */
[----:B------:R-:W0:Y:S01]  /*6880*/  LDC R28, c[0x0][0x600] ;  /* 0x00018000ff1c7b82 */ /* 0x000e220000000800 */
[----:B-123--:R-:W-:Y:S05]  /*6890*/  @!P0 BRA `(.L_x_166) ;  /* 0x0000000000288947 */ /* 0x00efea0003800000 */
[----:B------:R-:W1:Y:S02]  /*68a0*/  LDC R0, c[0x0][0x64c] ;  /* 0x00019300ff007b82 */ /* 0x000e640000000800 */
[----:B-1----:R-:W-:-:S05]  /*68b0*/  IADD3 R3, P0, R15, R0, RZ ;  /* 0x000000000f037210 */ /* 0x002fca0007f1e0ff */
        /* <DEDUP_REMOVED lines=8> */
.L_x_166:
[----:B------:R-:W-:Y:S01]  /*6940*/  ISETP.NE.AND P0, PT, R2, 0x1, PT ;  /* 0x000000010200780c */ /* 0x000fe20003f05270 */
[----:B------:R-:W-:Y:S01]  /*6950*/  IMAD.MOV R14, RZ, RZ, -R14 ;  /* 0x000000ffff0e7224 */ /* 0x000fe200078e0a0e */
[----:B------:R-:W-:Y:S02]  /*6960*/  SHF.R.U64 R0, R4, R20, R5 ;  /* 0x0000001404007219 */ /* 0x000fe40000001205 */
[----:B------:R-:W-:Y:S02]  /*6970*/  LOP3.LUT R3, R13, R102, RZ, 0xc0, !PT ;  /* 0x000000660d037212 */ /* 0x000fe400078ec0ff */
[----:B------:R-:W-:Y:S01]  /*6980*/  LOP3.LUT R5, R10, R101, RZ, 0xc0, !PT ;  /* 0x000000650a057212 */ /* 0x000fe200078ec0ff */
[----:B------:R-:W-:Y:S02]  /*6990*/  IMAD.MOV R4, RZ, RZ, -R0 ;  /* 0x000000ffff047224 */ /* 0x000fe400078e0a00 */
[----:B------:R-:W-:Y:S02]  /*69a0*/  IMAD R3, R98, R0, R3 ;  /* 0x0000000062037224 */ /* 0x000fe400078e0203 */
[----:B----4-:R-:W-:-:S02]  /*69b0*/  IMAD R0, R4, R26, R15 ;  /* 0x0000001a04007224 */ /* 0x010fc400078e020f */
[----:B------:R-:W-:Y:S02]  /*69c0*/  @P0 IMAD R22, R21, R14, R18 ;  /* 0x0000000e15160224 */ /* 0x000fe400078e0212 */
[----:B------:R-:W-:Y:S02]  /*69d0*/  IMAD.MOV.U32 R4, RZ, RZ, 0x1 ;  /* 0x00000001ff047424 */ /* 0x000fe400078e00ff */
[----:B0-----:R-:W-:Y:S02]  /*69e0*/  IMAD R22, R3, R27, R22 ;  /* 0x0000001b03167224 */ /* 0x001fe400078e0216 */
[----:B------:R-:W-:Y:S01]  /*69f0*/  IMAD R3, R0, R28, R5 ;  /* 0x0000001c00037224 */ /* 0x000fe200078e0205 */
[----:B------:R-:W-:-:S04]  /*6a00*/  PRMT R0, R4, 0x7610, R0 ;  /* 0x0000761004007816 */ /* 0x000fc80000000000 */
[----:B------:R-:W-:Y:S02]  /*6a10*/  SEL R18, R3, R22, !P0 ;  /* 0x0000001603127207 */ /* 0x000fe40004000000 */
[----:B------:R-:W-:-:S07]  /*6a20*/  SEL R22, R22, R3, !P0 ;  /* 0x0000000316167207 */ /* 0x000fce0004000000 */
.L_x_164:
[----:B------:R-:W-:Y:S01]  /*6a30*/  LOP3.LUT P0, RZ, R0, 0xff, RZ, 0xc0, !PT ;  /* 0x000000ff00ff7812 */ /* 0x000fe2000780c0ff */
[----:B------:R-:W-:Y:S01]  /*6a40*/  UIMAD.WIDE.U32 UR4, UR38, 0x38e38e39, URZ ;  /* 0x38e38e39260478a5 */ /* 0x000fe2000f8e003f */
[----:B------:R-:W-:-:S03]  /*6a50*/  LOP3.LUT R105, R105, 0x1, RZ, 0x3c, !PT ;  /* 0x0000000169697812 */ /* 0x000fc600078e3cff */
[----:B------:R-:W-:-:S04]  /*6a60*/  USHF.R.U32.HI UR4, URZ, 0x1, UR5 ;  /* 0x000000013f047899 */ /* 0x000fc80008011605 */
[----:B------:R-:W-:-:S04]  /*6a70*/  UIMAD UR38, UR4, -0x9, UR38 ;  /* 0xfffffff7042678a4 */ /* 0x000fc8000f8e0226 */
[----:B------:R-:W-:Y:S08]  /*6a80*/  @P0 BRA `(.L_x_167) ;  /* 0xffffffac00700947 */ /* 0x000ff0000383ffff */
[----:B------:R-:W-:Y:S05]  /*6a90*/  EXIT ;  /* 0x000000000000794d */ /* 0x000fea0003800000 */
.L_x_18:
[----:B------:R-:W-:-:S08]  /*6aa0*/  ISETP.NE.AND P0, PT, R9, RZ, PT ;  /* 0x000000ff0900720c */ /* 0x000fd00003f05270 */
[----:B0-----:R-:W0:-:S00]  /*6ab0*/  USETMAXREG.DEALLOC.CTAPOOL 0x28 ;  /* 0x00000028000079c8 */ /* 0x001e0000080e0500 */
[----:B------:R-:W-:Y:S05]  /*6ac0*/  @P0 EXIT ;  /* 0x000000000000094d */ /* 0x000fea0003800000 */
[----:B0-----:R-:W-:Y:S01]  /*6ad0*/  LOP3.LUT P0, RZ, R3, 0xff, RZ, 0xc0, !PT ;  /* 0x000000ff03ff7812 */ /* 0x001fe2000780c0ff */
[----:B------:R-:W-:Y:S02]  /*6ae0*/  IMAD.MOV.U32 R3, RZ, RZ, 0x1 ;  /* 0x00000001ff037424 */ /* 0x000fe400078e00ff */
[----:B------:R-:W-:-:S10]  /*6af0*/  IMAD.MOV.U32 R8, RZ, RZ, RZ ;  /* 0x000000ffff087224 */ /* 0x000fd400078e00ff */
[----:B------:R-:W-:Y:S05]  /*6b00*/  @!P0 BRA `(.L_x_168) ;  /* 0x0000000c00688947 */ /* 0x000fea0003800000 */
[----:B------:R-:W0:Y:S01]  /*6b10*/  S2UR UR9, SR_CgaCtaId ;  /* 0x00000000000979c3 */ /* 0x000e220000008800 */
[----:B------:R-:W-:Y:S01]  /*6b20*/  ULDC UR5, c[0x0][0x658] ;  /* 0x0001960000057ab9 */ /* 0x000fe20000000800 */
[----:B------:R-:W-:Y:S01]  /*6b30*/  UMOV UR10, 0xffffffff ;  /* 0xffffffff000a7882 */ /* 0x000fe20000000000 */
[----:B------:R-:W-:Y:S01]  /*6b40*/  UMOV UR11, 0x1 ;  /* 0x00000001000b7882 */ /* 0x000fe20000000000 */
[----:B------:R-:W-:Y:S01]  /*6b50*/  USHF.L.U32 UR10, UR10, UR5, URZ ;  /* 0x000000050a0a7299 */ /* 0x000fe2000800063f */
[----:B------:R-:W-:Y:S01]  /*6b60*/  LOP3.LUT P0, RZ, R4, 0x1f, RZ, 0xc0, !PT ;  /* 0x0000001f04ff7812 */ /* 0x000fe2000780c0ff */
[----:B------:R-:W-:Y:S01]  /*6b70*/  BSSY B0, `(.L_x_168) ;  /* 0x00000d3000007945 */ /* 0x000fe20003800000 */
[C---:B------:R-:W-:Y:S01]  /*6b80*/  ISETP.NE.AND P2, PT, R5.reuse, RZ, PT ;  /* 0x000000ff0500720c */ /* 0x040fe20003f45270 */
[----:B------:R-:W-:Y:S01]  /*6b90*/  ULOP3.LUT UR13, URZ, UR10, URZ, 0x33, !UPT ;  /* 0x0000000a3f0d7292 */ /* 0x000fe2000f8e333f */
[----:B------:R-:W-:Y:S01]  /*6ba0*/  ISETP.NE.OR P0, PT, R5, RZ, !P0 ;  /* 0x000000ff0500720c */ /* 0x000fe20004705670 */
[----:B------:R-:W-:Y:S01]  /*6bb0*/  IMAD.MOV.U32 R10, RZ, RZ, 0x1 ;  /* 0x00000001ff0a7424 */ /* 0x000fe200078e00ff */
[----:B------:R-:W-:Y:S01]  /*6bc0*/  LOP3.LUT R9, R23, 0x2, RZ, 0xfc, !PT ;  /* 0x0000000217097812 */ /* 0x000fe200078efcff */
[----:B------:R-:W-:Y:S01]  /*6bd0*/  IMAD.MOV.U32 R3, RZ, RZ, 0x1 ;  /* 0x00000001ff037424 */ /* 0x000fe200078e00ff */
[----:B------:R-:W-:Y:S01]  /*6be0*/  ULDC UR4, c[0x0][0x600] ;  /* 0x0001800000047ab9 */ /* 0x000fe20000000800 */
[----:B------:R-:W-:Y:S01]  /*6bf0*/  IMAD.MOV.U32 R8, RZ, RZ, RZ ;  /* 0x000000ffff087224 */ /* 0x000fe200078e00ff */
[----:B------:R-:W-:Y:S01]  /*6c00*/  UMOV UR18, 0x5 ;  /* 0x0000000500127882 */ /* 0x000fe20000000000 */
[----:B------:R-:W-:-:S02]  /*6c10*/  UIADD3 UR26, UR40, 0x1, URZ ;  /* 0x00000001281a7890 */ /* 0x000fc4000fffe03f */
[----:B------:R-:W-:Y:S02]  /*6c20*/  UIADD3 UR4, UR4, -0x1, URZ ;  /* 0xffffffff04047890 */ /* 0x000fe4000fffe03f */
[----:B------:R-:W-:Y:S01]  /*6c30*/  USHF.L.U32 UR5, UR11, UR5, URZ ;  /* 0x000000050b057299 */ /* 0x000fe2000800063f */
[----:B------:R-:W-:Y:S01]  /*6c40*/  ULDC.64 UR24, c[0x0][0x198] ;  /* 0x0000660000187ab9 */ /* 0x000fe20000000a00 */
[----:B0-----:R-:W-:Y:S02]  /*6c50*/  ULOP3.LUT UR8, UR9, 0x1, URZ, 0xc0, !UPT ;  /* 0x0000000109087892 */ /* 0x001fe4000f8ec03f */
[----:B------:R-:W-:Y:S02]  /*6c60*/  USHF.R.U32.HI UR27, URZ, 0x1, UR9 ;  /* 0x000000013f1b7899 */ /* 0x000fe40008011609 */
[----:B------:R-:W-:Y:S02]  /*6c70*/  USHF.L.U32 UR6, UR9, 0x6, URZ ;  /* 0x0000000609067899 */ /* 0x000fe4000800063f */
[----:B------:R-:W-:-:S02]  /*6c80*/  USHF.L.U32 UR7, UR9, 0xb, URZ ;  /* 0x0000000b09077899 */ /* 0x000fc4000800063f */
[----:B------:R-:W-:Y:S02]  /*6c90*/  ULOP3.LUT UR9, UR9, 0xfffffffe, URZ, 0xc0, !UPT ;  /* 0xfffffffe09097892 */ /* 0x000fe4000f8ec03f */
[----:B------:R-:W-:Y:S02]  /*6ca0*/  UISETP.GT.U32.AND UP0, UPT, UR8, 0xffff, UPT ;  /* 0x0000ffff0800788c */ /* 0x000fe4000bf04070 */
[----:B------:R-:W-:Y:S02]  /*6cb0*/  USHF.L.U32 UR10, UR11, UR9, URZ ;  /* 0x000000090b0a7299 */ /* 0x000fe4000800063f */
[----:B------:R-:W-:Y:S02]  /*6cc0*/  ULOP3.LUT UR9, UR9, 0x1, URZ, 0xfc, !UPT ;  /* 0x0000000109097892 */ /* 0x000fe4000f8efc3f */
[----:B------:R-:W-:Y:S02]  /*6cd0*/  USEL UR8, UR8, 0xffff, !UP0 ;  /* 0x0000ffff08087887 */ /* 0x000fe4000c000000 */
[----:B------:R-:W-:-:S02]  /*6ce0*/  USHF.L.U32 UR9, UR11, UR9, URZ ;  /* 0x000000090b097299 */ /* 0x000fc4000800063f */
[----:B------:R-:W-:Y:S02]  /*6cf0*/  ULOP3.LUT UR8, UR8, 0xffff, URZ, 0xc0, !UPT ;  /* 0x0000ffff08087892 */ /* 0x000fe4000f8ec03f */
[----:B------:R-:W-:Y:S02]  /*6d00*/  ULOP3.LUT UR6, UR6, 0x40, URZ, 0xc0, !UPT ;  /* 0x0000004006067892 */ /* 0x000fe4000f8ec03f */
[----:B------:R-:W-:Y:S02]  /*6d10*/  ULOP3.LUT UR7, UR7, 0x800, URZ, 0xc0, !UPT ;  /* 0x0000080007077892 */ /* 0x000fe4000f8ec03f */
[----:B------:R-:W-:Y:S02]  /*6d20*/  ULOP3.LUT UR19, UR10, UR9, URZ, 0xfc, !UPT ;  /* 0x000000090a137292 */ /* 0x000fe4000f8efc3f */
[----:B------:R-:W-:-:S12]  /*6d30*/  USHF.L.U32 UR18, UR18, UR8, URZ ;  /* 0x0000000812127299 */ /* 0x000fd8000800063f */
.L_x_180:
[----:B------:R-:W-:-:S03]  /*6d40*/  UMOV UR8, 0xffffffff ;  /* 0xffffffff00087882 */ /* 0x000fc60000000000 */
[----:B------:R-:W-:Y:S05]  /*6d50*/  BRA.DIV UR8, `(.L_x_169) ;  /* 0x0000001208a47947 */ /* 0x000fea000b800000 */
[----:B------:R-:W-:-:S13]  /*6d60*/  ELECT P6, URZ, PT ;  /* 0x00000000003f782f */ /* 0x000fda00038c0000 */
.L_x_198:
[----:B------:R-:W0:Y:S01]  /*6d70*/  LDC R4, c[0x0][0x28c] ;  /* 0x0000a300ff047b82 */ /* 0x000e220000000800 */
[----:B------:R-:W-:Y:S01]  /*6d80*/  BSSY B1, `(.L_x_170) ;  /* 0x000003d000017945 */ /* 0x000fe20003800000 */
[----:B0-----:R-:W-:-:S13]  /*6d90*/  ISETP.LT.OR P6, PT, R4, 0x1, !P6 ;  /* 0x000000010400780c */ /* 0x001fda00077c1670 */
[----:B------:R-:W-:Y:S05]  /*6da0*/  @P6 BRA `(.L_x_171) ;  /* 0x0000000000e86947 */ /* 0x000fea0003800000 */
[----:B------:R-:W-:Y:S01]  /*6db0*/  LEA R22, R22, UR27, 0x1 ;  /* 0x0000001b16167c11 */ /* 0x000fe2000f8e08ff */
[----:B------:R-:W-:Y:S01]  /*6dc0*/  IMAD.MOV.U32 R12, RZ, RZ, RZ ;  /* 0x000000ffff0c7224 */ /* 0x000fe200078e00ff */
[----:B------:R-:W-:Y:S01]  /*6dd0*/  LEA R18, R18, UR6, 0x7 ;  /* 0x0000000612127c11 */ /* 0x000fe2000f8e38ff */
[----:B------:R-:W-:Y:S02]  /*6de0*/  IMAD.U32 R14, RZ, RZ, UR26 ;  /* 0x0000001aff0e7e24 */ /* 0x000fe4000f8e00ff */
[----:B------:R-:W-:Y:S02]  /*6df0*/  IMAD.MOV.U32 R4, RZ, RZ, R3 ;  /* 0x000000ffff047224 */ /* 0x000fe400078e0003 */
[----:B------:R-:W-:Y:S02]  /*6e00*/  IMAD.MOV.U32 R5, RZ, RZ, R8 ;  /* 0x000000ffff057224 */ /* 0x000fe400078e0008 */
[----:B------:R-:W-:-:S07]  /*6e10*/  IMAD.SHL.U32 R22, R22, 0x20, RZ ;  /* 0x0000002016167824 */ /* 0x000fce00078e00ff */
.L_x_175:
[----:B------:R-:W0:Y:S01]  /*6e20*/  S2R R7, SR_CgaCtaId ;  /* 0x0000000000077919 */ /* 0x000e220000008800 */
[----:B------:R-:W-:-:S04]  /*6e30*/  MOV R6, 0x400 ;  /* 0x0000040000067802 */ /* 0x000fc80000000f00 */
[----:B0-----:R-:W-:Y:S02]  /*6e40*/  LEA R13, R7, R6, 0x18 ;  /* 0x00000006070d7211 */ /* 0x001fe400078ec0ff */
[----:B------:R-:W-:Y:S01]  /*6e50*/  SHF.L.U32 R6, R4, 0x1f, RZ ;  /* 0x0000001f04067819 */ /* 0x000fe200000006ff */
[----:B------:R-:W0:Y:S02]  /*6e60*/  @!P2 LDC R7, c[0x0][0x500] ;  /* 0x00014000ff07ab82 */ /* 0x000e240000000800 */
[----:B------:R-:W-:-:S04]  /*6e70*/  IMAD R11, R5, 0x8, R13 ;  /* 0x00000008050b7824 */ /* 0x000fc800078e020d */
[----:B------:R-:W1:Y:S02]  /*6e80*/  SYNCS.PHASECHK.TRANS64.TRYWAIT P1, [R11+URZ+0x48], R6 ;  /* 0x000048060b0075a7 */ /* 0x000e64000802017f */
[----:B-1----:R-:W-:Y:S05]  /*6e90*/  @!P1 BRA `(.L_x_172) ;  /* 0x0000001000749947 */ /* 0x002fea0003800000 */
.L_x_199:
[----:B-1----:R-:W-:Y:S01]  /*6ea0*/  PRMT R6, R9, 0x9910, RZ ;  /* 0x0000991009067816 */ /* 0x002fe200000000ff */
[----:B0-----:R0:W-:Y:S03]  /*6eb0*/  @!P2 SYNCS.ARRIVE.TRANS64 RZ, [R11+URZ], R7 ;  /* 0x000000070bffa9a7 */ /* 0x0011e6000800003f */
[----:B------:R-:W-:-:S13]  /*6ec0*/  ISETP.NE.AND P1, PT, R6, 0x2, PT ;  /* 0x000000020600780c */ /* 0x000fda0003f25270 */
[----:B0-----:R-:W-:Y:S05]  /*6ed0*/  @P1 BRA `(.L_x_173) ;  /* 0x0000000000041947 */ /* 0x001fea0003800000 */
[----:B------:R-:W-:Y:S01]  /*6ee0*/  BPT.TRAP 0x1 ;  /* 0x000000040000795c */ /* 0x000fe20000300000 */
.L_x_173:
[----:B------:R-:W-:Y:S05]  /*6ef0*/  @P0 BRA `(.L_x_174) ;  /* 0x0000000000040947 */ /* 0x000fea0003800000 */
[----:B------:R-:W-:Y:S01]  /*6f00*/  BPT.TRAP 0x1 ;  /* 0x000000040000795c */ /* 0x000fe20000300000 */
.L_x_174:
[----:B------:R-:W-:Y:S01]  /*6f10*/  LEA R6, R5, UR27, 0x1 ;  /* 0x0000001b05067c11 */ /* 0x000fe2000f8e08ff */
[----:B------:R-:W-:Y:S01]  /*6f20*/  VIADD R14, R14, 0xffffffff ;  /* 0xffffffff0e0e7836 */ /* 0x000fe20000000000 */
[----:B------:R-:W-:Y:S01]  /*6f30*/  R2UR UR22, R22 ;  /* 0x00000000161672ca */ /* 0x000fe200000e0000 */
[----:B------:R-:W-:Y:S01]  /*6f40*/  UIADD3 UR14, UP0, UR24, 0xf0, URZ ;  /* 0x000000f0180e7890 */ /* 0x000fe2000ff1e03f */
[----:B------:R-:W-:Y:S01]  /*6f50*/  R2UR UR9, R11 ;  /* 0x000000000b0972ca */ /* 0x000fe200000e0000 */
[----:B------:R-:W-:Y:S01]  /*6f60*/  IMAD.SHL.U32 R6, R6, 0x400, RZ ;  /* 0x0000040006067824 */ /* 0x000fe200078e00ff */
[----:B------:R-:W-:Y:S01]  /*6f70*/  R2UR UR10, R12 ;  /* 0x000000000c0a72ca */ /* 0x000fe200000e0000 */
[----:B------:R-:W-:Y:S01]  /*6f80*/  UIADD3 UR30, UP1, UR24, 0x1f0, URZ ;  /* 0x000001f0181e7890 */ /* 0x000fe2000ff3e03f */
[----:B------:R-:W-:Y:S01]  /*6f90*/  R2UR UR12, R19 ;  /* 0x00000000130c72ca */ /* 0x000fe200000e0000 */
[--C-:B------:R-:W-:Y:S01]  /*6fa0*/  IMAD R7, R6, 0x4, R13.reuse ;  /* 0x0000000406077824 */ /* 0x100fe200078e020d */
[----:B------:R-:W-:Y:S01]  /*6fb0*/  LEA R6, R5, UR7, 0xc ;  /* 0x0000000705067c11 */ /* 0x000fe2000f8e60ff */
[----:B------:R-:W-:Y:S01]  /*6fc0*/  UIADD3.X UR15, URZ, UR25, URZ, UP0, !UPT ;  /* 0x000000193f0f7290 */ /* 0x000fe200087fe43f */
[----:B------:R-:W-:Y:S01]  /*6fd0*/  R2UR UR23, R18 ;  /* 0x00000000121772ca */ /* 0x000fe200000e0000 */
[----:B------:R-:W-:Y:S01]  /*6fe0*/  UPRMT UR20, URZ, 0x5410, UR18 ;  /* 0x000054103f147896 */ /* 0x000fe20008000012 */
[----:B------:R-:W-:Y:S01]  /*6ff0*/  R2UR UR8, R7 ;  /* 0x00000000070872ca */ /* 0x000fe200000e0000 */
[----:B------:R-:W-:Y:S01]  /*7000*/  IMAD R6, R6, 0x4, R13 ;  /* 0x0000000406067824 */ /* 0x000fe200078e020d */
[----:B------:R-:W-:Y:S01]  /*7010*/  ISETP.GT.AND P3, PT, R14, 0x1, PT ;  /* 0x000000010e00780c */ /* 0x000fe20003f64270 */
[----:B------:R-:W-:Y:S01]  /*7020*/  VIADD R5, R5, 0x1 ;  /* 0x0000000105057836 */ /* 0x000fe20000000000 */
[----:B------:R-:W-:Y:S01]  /*7030*/  UPRMT UR28, URZ, 0x5410, UR19 ;  /* 0x000054103f1c7896 */ /* 0x000fe20008000013 */
[----:B------:R-:W-:Y:S01]  /*7040*/  VIADD R12, R12, 0x20 ;  /* 0x000000200c0c7836 */ /* 0x000fe20000000000 */
[----:B------:R-:W-:Y:S01]  /*7050*/  R2UR UR11, R6 ;  /* 0x00000000060b72ca */ /* 0x000fe200000e0000 */
[----:B------:R-:W-:Y:S01]  /*7060*/  UIADD3.X UR31, URZ, UR25, URZ, UP1, !UPT ;  /* 0x000000193f1f7290 */ /* 0x000fe20008ffe43f */
[----:B------:R-:W-:Y:S01]  /*7070*/  ISETP.NE.AND P1, PT, R5, 0x9, PT ;  /* 0x000000090500780c */ /* 0x000fe20003f25270 */
[----:B------:R-:W-:Y:S01]  /*7080*/  UMOV UR16, 0x0 ;  /* 0x0000000000107882 */ /* 0x000fe20000000000 */
[----:B------:R-:W-:-:S02]  /*7090*/  UMOV UR17, 0x10000000 ;  /* 0x1000000000117882 */ /* 0x000fc40000000000 */
[----:B------:R-:W-:Y:S01]  /*70a0*/  SEL R7, RZ, 0x1, P1 ;  /* 0x00000001ff077807 */ /* 0x000fe20000800000 */
[----:B------:R-:W-:Y:S01]  /*70b0*/  UIADD3 UR8, UR8, 0x180, URZ ;  /* 0x0000018008087890 */ /* 0x000fe2000fffe03f */
[----:B------:R-:W-:Y:S02]  /*70c0*/  SEL R5, R5, RZ, P1 ;  /* 0x000000ff05057207 */ /* 0x000fe40000800000 */
[----:B------:R-:W-:-:S03]  /*70d0*/  LOP3.LUT R4, R4, R7, RZ, 0x3c, !PT ;  /* 0x0000000704047212 */ /* 0x000fc600078e3cff */
[----:B------:R-:W-:-:S03]  /*70e0*/  UIADD3 UR21, UR11, 0x12180, URZ ;  /* 0x000121800b157890 */ /* 0x000fc6000fffe03f */
[----:B------:R-:W-:Y:S02]  /*70f0*/  UMOV UR11, UR22 ;  /* 0x00000016000b7c82 */ /* 0x000fe40008000000 */
[----:B------:R0:W-:Y:S02]  /*7100*/  UTMALDG.3D.MULTICAST [UR8], [UR14], UR20, desc[UR16] ;  /* 0x000010080e0073b4 */ /* 0x0001e40008011814 */
[----:B0-----:R-:W-:Y:S01]  /*7110*/  UMOV UR8, UR21 ;  /* 0x0000001500087c82 */ /* 0x001fe20008000000 */
[----:B------:R-:W-:Y:S02]  /*7120*/  UMOV UR11, UR23 ;  /* 0x00000017000b7c82 */ /* 0x000fe40008000000 */
[----:B------:R0:W-:Y:S02]  /*7130*/  UTMALDG.3D.MULTICAST [UR8], [UR30], UR28, desc[UR16] ;  /* 0x000010081e0073b4 */ /* 0x0001e4000801181c */
[----:B0-----:R-:W-:Y:S05]  /*7140*/  @P3 BRA `(.L_x_175) ;  /* 0xfffffffc00343947 */ /* 0x001fea000383ffff */
.L_x_171:
[----:B------:R-:W-:Y:S05]  /*7150*/  BSYNC B1 ;  /* 0x0000000000017941 */ /* 0x000fea0003800000 */
.L_x_170:
[----:B------:R-:W2:Y:S01]  /*7160*/  LDL.64 R20, [R1] ;  /* 0x0000000001147983 */ /* 0x000ea20000100a00 */
[----:B------:R-:W-:Y:S01]  /*7170*/  LOP3.LUT P4, RZ, R10, 0xff, RZ, 0xc0, !PT ;  /* 0x000000ff0aff7812 */ /* 0x000fe2000788c0ff */
[----:B------:R-:W-:Y:S01]  /*7180*/  VIADD R7, R8, UR40 ;  /* 0x0000002808077c36 */ /* 0x000fe20008000000 */
[----:B------:R-:W-:Y:S01]  /*7190*/  ULDC.64 UR8, c[0x0][0x650] ;  /* 0x0001940000087ab9 */ /* 0x000fe20000000a00 */
[----:B------:R-:W-:Y:S01]  /*71a0*/  IMAD.U32 R8, RZ, RZ, UR40 ;  /* 0x00000028ff087e24 */ /* 0x000fe2000f8e00ff */
[----:B------:R-:W-:Y:S01]  /*71b0*/  UISETP.GE.U32.AND UP0, UPT, UR40, 0x9, UPT ;  /* 0x000000092800788c */ /* 0x000fe2000bf06070 */
[----:B------:R-:W-:Y:S01]  /*71c0*/  BSSY B1, `(.L_x_176) ;  /* 0x000006b000017945 */ /* 0x000fe20003800000 */
[----:B------:R-:W-:Y:S01]  /*71d0*/  ISETP.GT.U32.AND P1, PT, R7, 0x8, PT ;  /* 0x000000080700780c */ /* 0x000fe20003f24070 */
[----:B------:R-:W-:Y:S01]  /*71e0*/  IMAD.MOV.U32 R22, RZ, RZ, -0x1 ;  /* 0xffffffffff167424 */ /* 0x000fe200078e00ff */
[----:B------:R-:W-:Y:S01]  /*71f0*/  PRMT R10, RZ, 0x7610, R10 ;  /* 0x00007610ff0a7816 */ /* 0x000fe2000000000a */
[----:B------:R-:W-:Y:S01]  /*7200*/  IMAD.MOV.U32 R18, RZ, RZ, -0x1 ;  /* 0xffffffffff127424 */ /* 0x000fe200078e00ff */
[----:B------:R-:W-:Y:S01]  /*7210*/  ISETP.LT.U32.AND P1, PT, R8, 0x9, P1 ;  /* 0x000000090800780c */ /* 0x000fe20000f21070 */
[----:B------:R-:W-:Y:S01]  /*7220*/  IMAD.MOV.U32 R19, RZ, RZ, -0x1 ;  /* 0xffffffffff137424 */ /* 0x000fe200078e00ff */
[----:B------:R-:W-:Y:S01]  /*7230*/  PLOP3.LUT P3, PT, PT, PT, UP0, 0x80, 0x0 ;  /* 0x000000000000781c */ /* 0x000fe20003f6f008 */
[----:B------:R-:W0:Y:S01]  /*7240*/  @P4 S2R R5, SR_CgaCtaId ;  /* 0x0000000000054919 */ /* 0x000e220000008800 */
[----:B------:R-:W-:-:S04]  /*7250*/  @P4 MOV R4, 0x400 ;  /* 0x0000040000044802 */ /* 0x000fc80000000f00 */
[----:B0-----:R-:W-:Y:S01]  /*7260*/  @P4 LEA R6, R5, R4, 0x18 ;  /* 0x0000000405064211 */ /* 0x001fe200078ec0ff */
[----:B------:R-:W-:Y:S01]  /*7270*/  IMAD.WIDE.U32 R4, R7, 0x38e38e39, RZ ;  /* 0x38e38e3907047825 */ /* 0x000fe200078e00ff */
[----:B------:R-:W-:Y:S02]  /*7280*/  SEL R4, RZ, 0x1, !P1 ;  /* 0x00000001ff047807 */ /* 0x000fe40004800000 */
[----:B------:R0:W-:Y:S02]  /*7290*/  @P4 SYNCS.ARRIVE.TRANS64.A1T0 RZ, [R6+URZ+0xc8], RZ ;  /* 0x0000c8ff06ff49a7 */ /* 0x0001e4000810003f */
[----:B------:R-:W-:Y:S02]  /*72a0*/  LOP3.LUT R3, R3, R4, RZ, 0x3c, !PT ;  /* 0x0000000403037212 */ /* 0x000fe400078e3cff */
[----:B------:R-:W-:Y:S02]  /*72b0*/  PRMT R4, RZ, 0x7610, R4 ;  /* 0x00007610ff047816 */ /* 0x000fe40000000004 */
[----:B0-----:R-:W-:-:S04]  /*72c0*/  SHF.R.U32.HI R6, RZ, 0x1, R5 ;  /* 0x00000001ff067819 */ /* 0x001fc80000011605 */
[----:B------:R-:W-:Y:S01]  /*72d0*/  @P3 LOP3.LUT R3, R3, 0x1, R6, 0x78, !PT ;  /* 0x0000000103033812 */ /* 0x000fe200078e7806 */
[----:B------:R-:W-:Y:S01]  /*72e0*/  IMAD R8, R6, -0x9, R7 ;  /* 0xfffffff706087824 */ /* 0x000fe200078e0207 */
[----:B--2---:R-:W-:-:S04]  /*72f0*/  IADD3 R16, P4, R16, R20, RZ ;  /* 0x0000001410107210 */ /* 0x004fc80007f9e0ff */
[----:B------:R-:W-:Y:S01]  /*7300*/  ISETP.GE.U32.AND P1, PT, R16, UR8, PT ;  /* 0x0000000810007c0c */ /* 0x000fe2000bf26070 */
[----:B------:R-:W-:-:S05]  /*7310*/  IMAD.X R17, R17, 0x1, R0, P4 ;  /* 0x0000000111117824 */ /* 0x000fca00020e0600 */
[----:B------:R-:W-:-:S13]  /*7320*/  ISETP.GE.U32.AND.EX P1, PT, R17, UR9, PT, P1 ;  /* 0x0000000911007c0c */ /* 0x000fda000bf26110 */
[----:B------:R-:W-:Y:S05]  /*7330*/  @P1 BRA `(.L_x_177) ;  /* 0x00000004004c1947 */ /* 0x000fea0003800000 */
[----:B------:R-:W0:Y:S01]  /*7340*/  S2R R12, SR_CTAID.X ;  /* 0x00000000000c7919 */ /* 0x000e220000002500 */
[----:B------:R-:W-:Y:S01]  /*7350*/  ULDC.64 UR8, c[0x0][0x628] ;  /* 0x00018a0000087ab9 */ /* 0x000fe20000000a00 */
[----:B------:R-:W1:Y:S01]  /*7360*/  LDC R13, c[0x0][0x144] ;  /* 0x00005100ff0d7b82 */ /* 0x000e620000000800 */
[----:B------:R-:W-:Y:S01]  /*7370*/  ISETP.NE.U32.AND P1, PT, RZ, UR8, PT ;  /* 0x00000008ff007c0c */ /* 0x000fe2000bf25070 */
[----:B------:R-:W2:Y:S01]  /*7380*/  S2R R11, SR_CTAID.Y ;  /* 0x00000000000b7919 */ /* 0x000ea20000002600 */
[----:B------:R-:W-:Y:S01]  /*7390*/  ULDC UR10, c[0x0][0x150] ;  /* 0x00005400000a7ab9 */ /* 0x000fe20000000800 */
[----:B------:R-:W-:Y:S01]  /*73a0*/  ULDC UR11, c[0x0][0x630] ;  /* 0x00018c00000b7ab9 */ /* 0x000fe20000000800 */
[----:B------:R-:W-:Y:S01]  /*73b0*/  ISETP.NE.AND.EX P1, PT, RZ, UR9, PT, P1 ;  /* 0x00000009ff007c0c */ /* 0x000fe2000bf25310 */
[----:B------:R-:W-:Y:S01]  /*73c0*/  IMAD.MOV.U32 R4, RZ, RZ, R16 ;  /* 0x000000ffff047224 */ /* 0x000fe200078e0010 */
[----:B0-----:R-:W-:-:S05]  /*73d0*/  I2FP.F32.U32 R5, R12 ;  /* 0x0000000c00057245 */ /* 0x001fca0000201000 */
[----:B------:R-:W-:Y:S01]  /*73e0*/  FMUL R14, R5, UR10 ;  /* 0x0000000a050e7c20 */ /* 0x000fe20008400000 */
[----:B------:R-:W-:-:S05]  /*73f0*/  IMAD.MOV.U32 R5, RZ, RZ, R17 ;  /* 0x000000ffff057224 */ /* 0x000fca00078e0011 */
[----:B--2---:R-:W-:Y:S05]  /*7400*/  @!P1 BRA `(.L_x_178) ;  /* 0x0000000000289947 */ /* 0x004fea0003800000 */
[----:B------:R-:W-:Y:S02]  /*7410*/  ULDC UR10, c[0x0][0x634] ;  /* 0x00018d00000a7ab9 */ /* 0x000fe40000000800 */
[----:B------:R-:W-:-:S05]  /*7420*/  IADD3 R5, P1, R16, UR10, RZ ;  /* 0x0000000a10057c10 */ /* 0x000fca000ff3e0ff */
[----:B------:R-:W-:-:S04]  /*7430*/  IMAD.X R15, RZ, RZ, R17, P1 ;  /* 0x000000ffff0f7224 */ /* 0x000fc800008e0611 */
[----:B------:R-:W-:-:S04]  /*7440*/  IMAD.WIDE.U32 R6, R15, UR8, RZ ;  /* 0x000000080f067c25 */ /* 0x000fc8000f8e00ff */
[----:B------:R-:W-:-:S04]  /*7450*/  IMAD.WIDE.U32 R6, P1, R5, UR9, R6 ;  /* 0x0000000905067c25 */ /* 0x000fc8000f820006 */
[----:B------:R-:W-:-:S04]  /*7460*/  IMAD.WIDE.U32 R4, R5, UR8, RZ ;  /* 0x0000000805047c25 */ /* 0x000fc8000f8e00ff */
[----:B------:R-:W-:Y:S01]  /*7470*/  IMAD.MOV.U32 R4, RZ, RZ, R7 ;  /* 0x000000ffff047224 */ /* 0x000fe200078e0007 */
[----:B------:R-:W-:Y:S01]  /*7480*/  IADD3 RZ, P3, R5, R6, RZ ;  /* 0x0000000605ff7210 */ /* 0x000fe20007f7e0ff */
[----:B------:R-:W-:-:S04]  /*7490*/  IMAD.X R5, RZ, RZ, RZ, P1 ;  /* 0x000000ffff057224 */ /* 0x000fc800008e06ff */
[----:B------:R-:W-:-:S08]  /*74a0*/  IMAD.WIDE.U32.X R4, R15, UR9, R4, P3 ;  /* 0x000000090f047c25 */ /* 0x000fd000098e0404 */
.L_x_178:
[--C-:B------:R-:W-:Y:S01]  /*74b0*/  SHF.R.U64 R19, R4, UR11, R5.reuse ;  /* 0x0000000b04137c19 */ /* 0x100fe20008001205 */
[----:B------:R-:W0:Y:S01]  /*74c0*/  F2I.U32.TRUNC.NTZ R14, R14 ;  /* 0x0000000e000e7305 */ /* 0x000e22000020f000 */
[----:B------:R-:W-:Y:S01]  /*74d0*/  SHF.R.U32.HI R4, RZ, UR11, R5 ;  /* 0x0000000bff047c19 */ /* 0x000fe20008011605 */
[----:B------:R-:W-:Y:S01]  /*74e0*/  ULDC.64 UR8, c[0x0][0x620] ;  /* 0x0001880000087ab9 */ /* 0x000fe20000000a00 */
[----:B------:R-:W-:Y:S01]  /*74f0*/  IADD3 R7, P1, RZ, -R19, RZ ;  /* 0x80000013ff077210 */ /* 0x000fe20007f3e0ff */
[----:B------:R-:W-:Y:S01]  /*7500*/  ULDC.64 UR10, c[0x0][0x640] ;  /* 0x00019000000a7ab9 */ /* 0x000fe20000000a00 */
[----:B------:R-:W2:Y:S03]  /*7510*/  LDC R18, c[0x0][0x148] ;  /* 0x00005200ff127b82 */ /* 0x000ea60000000800 */
[----:B------:R-:W-:Y:S01]  /*7520*/  IMAD.X R4, RZ, RZ, ~R4, P1 ;  /* 0x000000ffff047224 */ /* 0x000fe200008e0e04 */
[----:B------:R-:W-:-:S03]  /*7530*/  ISETP.NE.U32.AND P1, PT, RZ, UR10, PT ;  /* 0x0000000aff007c0c */ /* 0x000fc6000bf25070 */
[----:B------:R-:W-:Y:S01]  /*7540*/  IMAD R6, R4, UR8, RZ ;  /* 0x0000000804067c24 */ /* 0x000fe2000f8e02ff */
[----:B------:R-:W-:Y:S01]  /*7550*/  ISETP.NE.AND.EX P1, PT, RZ, UR11, PT, P1 ;  /* 0x0000000bff007c0c */ /* 0x000fe2000bf25310 */
[----:B------:R-:W-:Y:S01]  /*7560*/  IMAD.WIDE.U32 R4, R7, UR8, R16 ;  /* 0x0000000807047c25 */ /* 0x000fe2000f8e0010 */
[----:B------:R-:W-:-:S03]  /*7570*/  ULDC UR8, c[0x0][0x618] ;  /* 0x0001860000087ab9 */ /* 0x000fc60000000800 */
[----:B------:R-:W-:Y:S01]  /*7580*/  IMAD R7, R7, UR9, R6 ;  /* 0x0000000907077c24 */ /* 0x000fe2000f8e0206 */
[----:B------:R-:W-:Y:S01]  /*7590*/  ULDC UR9, c[0x0][0x154] ;  /* 0x0000550000097ab9 */ /* 0x000fe20000000800 */
[----:B0-----:R-:W-:Y:S02]  /*75a0*/  IMAD.MOV R6, RZ, RZ, -R14 ;  /* 0x000000ffff067224 */ /* 0x001fe400078e0a0e */
[----:B------:R-:W-:Y:S02]  /*75b0*/  IMAD.IADD R5, R5, 0x1, R7 ;  /* 0x0000000105057824 */ /* 0x000fe400078e0207 */
[----:B-1----:R-:W-:Y:S01]  /*75c0*/  IMAD R12, R13, R6, R12 ;  /* 0x000000060d0c7224 */ /* 0x002fe200078e020c */
[----:B------:R-:W-:Y:S02]  /*75d0*/  I2FP.F32.U32 R6, R11 ;  /* 0x0000000b00067245 */ /* 0x000fe40000201000 */
[--C-:B------:R-:W-:Y:S02]  /*75e0*/  SHF.R.U64 R13, R4, UR8, R5.reuse ;  /* 0x00000008040d7c19 */ /* 0x100fe40008001205 */
[----:B------:R-:W-:Y:S01]  /*75f0*/  SHF.R.U32.HI R4, RZ, UR8, R5 ;  /* 0x00000008ff047c19 */ /* 0x000fe20008011605 */
[----:B------:R-:W-:Y:S01]  /*7600*/  FMUL R6, R6, UR9 ;  /* 0x0000000906067c20 */ /* 0x000fe20008400000 */
[----:B------:R-:W-:-:S02]  /*7610*/  ULDC UR8, c[0x0][0x608] ;  /* 0x0001820000087ab9 */ /* 0x000fc40000000800 */
[--C-:B------:R-:W-:Y:S01]  /*7620*/  SHF.R.U64 R15, R13, UR8, R4.reuse ;  /* 0x000000080d0f7c19 */ /* 0x100fe20008001204 */
[----:B------:R0:W1:Y:S01]  /*7630*/  F2I.U32.TRUNC.NTZ R20, R6 ;  /* 0x0000000600147305 */ /* 0x000062000020f000 */
[----:B------:R-:W-:Y:S01]  /*7640*/  SHF.R.U32.HI R4, RZ, UR8, R4 ;  /* 0x00000008ff047c19 */ /* 0x000fe20008011604 */
[----:B------:R-:W-:-:S03]  /*7650*/  ULDC UR8, c[0x0][0x658] ;  /* 0x0001960000087ab9 */ /* 0x000fc60000000800 */
[--C-:B------:R-:W-:Y:S02]  /*7660*/  SHF.R.U64 R14, R15, UR8, R4.reuse ;  /* 0x000000080f0e7c19 */ /* 0x100fe40008001204 */
[----:B------:R-:W-:-:S03]  /*7670*/  SHF.R.U32.HI R21, RZ, UR8, R4 ;  /* 0x00000008ff157c19 */ /* 0x000fc60008011604 */
[----:B------:R-:W-:Y:S02]  /*7680*/  IMAD.MOV.U32 R4, RZ, RZ, R14 ;  /* 0x000000ffff047224 */ /* 0x000fe400078e000e */
[----:B------:R-:W-:Y:S01]  /*7690*/  IMAD.MOV.U32 R5, RZ, RZ, R21 ;  /* 0x000000ffff057224 */ /* 0x000fe200078e0015 */
[----:B0-----:R-:W-:Y:S06]  /*76a0*/  @!P1 BRA `(.L_x_179) ;  /* 0x0000000000289947 */ /* 0x001fec0003800000 */
        /* <DEDUP_REMOVED lines=10> */
.L_x_179:
[----:B------:R-:W-:Y:S01]  /*7750*/  ISETP.NE.AND P1, PT, R2, 0x1, PT ;  /* 0x000000010200780c */ /* 0x000fe20003f25270 */
[----:B------:R-:W-:Y:S01]  /*7760*/  ULDC UR8, c[0x0][0x648] ;  /* 0x0001920000087ab9 */ /* 0x000fe20000000800 */
[----:B------:R-:W-:Y:S01]  /*7770*/  LOP3.LUT R15, R15, UR13, RZ, 0xc0, !PT ;  /* 0x0000000d0f0f7c12 */ /* 0x000fe2000f8ec0ff */
[----:B-1----:R-:W-:Y:S01]  /*7780*/  IMAD.MOV R20, RZ, RZ, -R20 ;  /* 0x000000ffff147224 */ /* 0x002fe200078e0a14 */
[----:B------:R-:W-:Y:S01]  /*7790*/  SHF.R.U64 R4, R4, UR8, R5 ;  /* 0x0000000804047c19 */ /* 0x000fe20008001205 */
[----:B------:R-:W-:Y:S01]  /*77a0*/  ULDC UR8, c[0x0][0x638] ;  /* 0x00018e0000087ab9 */ /* 0x000fe20000000800 */
[----:B------:R-:W-:Y:S01]  /*77b0*/  LOP3.LUT R13, R13, UR4, RZ, 0xc0, !PT ;  /* 0x000000040d0d7c12 */ /* 0x000fe2000f8ec0ff */
[----:B------:R-:W-:Y:S02]  /*77c0*/  ULDC UR9, c[0x0][0x610] ;  /* 0x0001840000097ab9 */ /* 0x000fe40000000800 */
[----:B------:R-:W-:Y:S02]  /*77d0*/  IMAD.MOV R5, RZ, RZ, -R4 ;  /* 0x000000ffff057224 */ /* 0x000fe400078e0a04 */
[----:B------:R-:W-:-:S02]  /*77e0*/  IMAD R15, R4, UR5, R15 ;  /* 0x00000005040f7c24 */ /* 0x000fc4000f8e020f */
[----:B--2---:R-:W-:Y:S02]  /*77f0*/  @P1 IMAD R12, R18, R20, R11 ;  /* 0x00000014120c1224 */ /* 0x004fe400078e020b */
[----:B------:R-:W-:Y:S01]  /*7800*/  IMAD R14, R5, UR8, R14 ;  /* 0x00000008050e7c24 */ /* 0x000fe2000f8e020e */
[----:B------:R-:W-:Y:S01]  /*7810*/  ULDC UR8, c[0x0][0x600] ;  /* 0x0001800000087ab9 */ /* 0x000fe20000000800 */
[----:B------:R-:W-:Y:S02]  /*7820*/  IMAD R12, R15, UR9, R12 ;  /* 0x000000090f0c7c24 */ /* 0x000fe4000f8e020c */
[----:B------:R-:W-:Y:S02]  /*7830*/  IMAD R5, R14, UR8, R13 ;  /* 0x000000080e057c24 */ /* 0x000fe4000f8e020d */
[----:B------:R-:W-:-:S03]  /*7840*/  IMAD.MOV.U32 R4, RZ, RZ, 0x1 ;  /* 0x00000001ff047424 */ /* 0x000fc600078e00ff */
[----:B------:R-:W-:Y:S02]  /*7850*/  SEL R18, R5, R12, !P1 ;  /* 0x0000000c05127207 */ /* 0x000fe40004800000 */
[----:B------:R-:W-:-:S07]  /*7860*/  SEL R22, R12, R5, !P1 ;  /* 0x000000050c167207 */ /* 0x000fce0004800000 */
.L_x_177:
[----:B------:R-:W-:Y:S05]  /*7870*/  BSYNC B1 ;  /* 0x0000000000017941 */ /* 0x000fea0003800000 */
.L_x_176:
[----:B------:R-:W-:-:S13]  /*7880*/  LOP3.LUT P1, RZ, R4, 0xff, RZ, 0xc0, !PT ;  /* 0x000000ff04ff7812 */ /* 0x000fda000782c0ff */
[----:B------:R-:W-:Y:S05]  /*7890*/  @P1 BRA `(.L_x_180) ;  /* 0xfffffff400281947 */ /* 0x000fea000383ffff */
[----:B------:R-:W-:Y:S05]  /*78a0*/  BSYNC B0 ;  /* 0x0000000000007941 */ /* 0x000fea0003800000 */
.L_x_168:
[----:B------:R-:W-:-:S03]  /*78b0*/  UMOV UR8, 0xffffffff ;  /* 0xffffffff00087882 */ /* 0x000fc60000000000 */
[----:B------:R-:W-:Y:S05]  /*78c0*/  BRA.DIV UR8, `(.L_x_181) ;  /* 0x0000000608fc7947 */ /* 0x000fea000b800000 */
[----:B------:R-:W-:-:S13]  /*78d0*/  ELECT P6, URZ, PT ;  /* 0x00000000003f782f */ /* 0x000fda00038c0000 */
.L_x_202:
[----:B------:R-:W-:Y:S04]  /*78e0*/  BSSY B0, `(.L_x_182) ;  /* 0x0000058000007945 */ /* 0x000fe80003800000 */
[----:B------:R-:W-:Y:S05]  /*78f0*/  @!P6 BRA `(.L_x_183) ;  /* 0x000000040058e947 */ /* 0x000fea0003800000 */
[----:B------:R-:W-:-:S04]  /*7900*/  LOP3.LUT R23, R23, 0x2, RZ, 0xfc, !PT ;  /* 0x0000000217177812 */ /* 0x000fc800078efcff */
[----:B------:R-:W-:-:S13]  /*7910*/  ISETP.NE.AND P0, PT, R23, 0x3, PT ;  /* 0x000000031700780c */ /* 0x000fda0003f05270 */
[----:B------:R-:W-:Y:S05]  /*7920*/  @!P0 BRA `(.L_x_184) ;  /* 0x0000000000048947 */ /* 0x000fea0003800000 */
[----:B------:R-:W-:Y:S01]  /*7930*/  BPT.TRAP 0x1 ;  /* 0x000000040000795c */ /* 0x000fe20000300000 */
.L_x_184:
[----:B------:R-:W0:Y:S01]  /*7940*/  S2R R5, SR_CgaCtaId ;  /* 0x0000000000057919 */ /* 0x000e220000008800 */
[----:B------:R-:W-:Y:S02]  /*7950*/  MOV R0, 0x400 ;  /* 0x0000040000007802 */ /* 0x000fe40000000f00 */
[----:B------:R-:W-:Y:S02]  /*7960*/  SHF.L.U32 R2, R3, 0x1f, RZ ;  /* 0x0000001f03027819 */ /* 0x000fe400000006ff */
[----:B0-----:R-:W-:-:S05]  /*7970*/  LEA R5, R5, R0, 0x18 ;  /* 0x0000000005057211 */ /* 0x001fca00078ec0ff */
[----:B------:R-:W-:-:S04]  /*7980*/  VIADD R5, R5, 0x48 ;  /* 0x0000004805057836 */ /* 0x000fc80000000000 */
[C---:B------:R-:W-:Y:S02]  /*7990*/  IMAD R7, R8.reuse, 0x8, R5 ;  /* 0x0000000808077824 */ /* 0x040fe400078e0205 */
[----:B------:R-:W-:Y:S02]  /*79a0*/  VIADD R8, R8, 0x1 ;  /* 0x0000000108087836 */ /* 0x000fe40000000000 */
[----:B------:R-:W0:Y:S03]  /*79b0*/  SYNCS.PHASECHK.TRANS64.TRYWAIT P0, [R7+URZ], R2 ;  /* 0x00000002070075a7 */ /* 0x000e26000800017f */
[----:B------:R-:W-:-:S04]  /*79c0*/  ISETP.NE.AND P1, PT, R8, 0x9, PT ;  /* 0x000000090800780c */ /* 0x000fc80003f25270 */
[----:B------:R-:W-:Y:S02]  /*79d0*/  SEL R0, RZ, 0x1, P1 ;  /* 0x00000001ff007807 */ /* 0x000fe40000800000 */
[----:B------:R-:W-:Y:S02]  /*79e0*/  SEL R8, R8, RZ, P1 ;  /* 0x000000ff08087207 */ /* 0x000fe40000800000 */
[----:B------:R-:W-:-:S03]  /*79f0*/  LOP3.LUT R9, R3, R0, RZ, 0x3c, !PT ;  /* 0x0000000003097212 */ /* 0x000fc600078e3cff */
[----:B------:R-:W-:Y:S01]  /*7a00*/  IMAD R6, R8, 0x8, R5 ;  /* 0x0000000808067824 */ /* 0x000fe200078e0205 */
[----:B------:R-:W-:Y:S01]  /*7a10*/  SHF.L.U32 R3, R9, 0x1f, RZ ;  /* 0x0000001f09037819 */ /* 0x000fe200000006ff */
[----:B0-----:R-:W-:Y:S06]  /*7a20*/  @!P0 BRA `(.L_x_185) ;  /* 0x0000000400c48947 */ /* 0x001fec0003800000 */
.L_x_203:
[----:B------:R-:W1:Y:S01]  /*7a30*/  SYNCS.PHASECHK.TRANS64.TRYWAIT P0, [R6+URZ], R3 ;  /* 0x00000003060075a7 */ /* 0x000e62000800017f */
[----:B------:R-:W-:-:S05]  /*7a40*/  VIADD R0, R8, 0x1 ;  /* 0x0000000108007836 */ /* 0x000fca0000000000 */
[----:B------:R-:W-:-:S04]  /*7a50*/  ISETP.NE.AND P1, PT, R0, 0x9, PT ;  /* 0x000000090000780c */ /* 0x000fc80003f25270 */
[----:B0-----:R-:W-:Y:S02]  /*7a60*/  SEL R2, RZ, 0x1, P1 ;  /* 0x00000001ff027807 */ /* 0x001fe40000800000 */
[----:B------:R-:W-:Y:S02]  /*7a70*/  SEL R0, R0, RZ, P1 ;  /* 0x000000ff00007207 */ /* 0x000fe40000800000 */
[----:B------:R-:W-:-:S03]  /*7a80*/  LOP3.LUT R9, R9, R2, RZ, 0x3c, !PT ;  /* 0x0000000209097212 */ /* 0x000fc600078e3cff */
[----:B------:R-:W-:Y:S01]  /*7a90*/  IMAD R7, R0, 0x8, R5 ;  /* 0x0000000800077824 */ /* 0x000fe200078e0205 */
[----:B------:R-:W-:Y:S01]  /*7aa0*/  SHF.L.U32 R4, R9, 0x1f, RZ ;  /* 0x0000001f09047819 */ /* 0x000fe200000006ff */
[----:B-1----:R-:W-:Y:S06]  /*7ab0*/  @!P0 BRA `(.L_x_186) ;  /* 0x0000000400b48947 */ /* 0x002fec0003800000 */
.L_x_204:
[----:B------:R-:W1:Y:S01]  /*7ac0*/  SYNCS.PHASECHK.TRANS64.TRYWAIT P0, [R7+URZ], R4 ;  /* 0x00000004070075a7 */ /* 0x000e62000800017f */
[----:B------:R-:W-:-:S05]  /*7ad0*/  VIADD R0, R0, 0x1 ;  /* 0x0000000100007836 */ /* 0x000fca0000000000 */
[----:B------:R-:W-:-:S04]  /*7ae0*/  ISETP.NE.AND P1, PT, R0, 0x9, PT ;  /* 0x000000090000780c */ /* 0x000fc80003f25270 */
[----:B------:R-:W-:Y:S02]  /*7af0*/  SEL R2, RZ, 0x1, P1 ;  /* 0x00000001ff027807 */ /* 0x000fe40000800000 */
[----:B------:R-:W-:Y:S02]  /*7b00*/  SEL R0, R0, RZ, P1 ;  /* 0x000000ff00007207 */ /* 0x000fe40000800000 */
[----:B------:R-:W-:-:S03]  /*7b10*/  LOP3.LUT R9, R9, R2, RZ, 0x3c, !PT ;  /* 0x0000000209097212 */ /* 0x000fc600078e3cff */
[----:B0-----:R-:W-:Y:S01]  /*7b20*/  IMAD R6, R0, 0x8, R5 ;  /* 0x0000000800067824 */ /* 0x001fe200078e0205 */
[----:B------:R-:W-:Y:S01]  /*7b30*/  SHF.L.U32 R3, R9, 0x1f, RZ ;  /* 0x0000001f09037819 */ /* 0x000fe200000006ff */
[----:B-1----:R-:W-:Y:S06]  /*7b40*/  @!P0 BRA `(.L_x_187) ;  /* 0x0000000400a48947 */ /* 0x002fec0003800000 */
.L_x_205:
        /* <DEDUP_REMOVED lines=9> */
.L_x_206:
        /* <DEDUP_REMOVED lines=9> */
.L_x_207:
        /* <DEDUP_REMOVED lines=9> */
.L_x_208:
        /* <DEDUP_REMOVED lines=9> */
.L_x_209:
[----:B------:R-:W1:Y:S01]  /*7d90*/  SYNCS.PHASECHK.TRANS64.TRYWAIT P0, [R6+URZ], R3 ;  /* 0x00000003060075a7 */ /* 0x000e62000800017f */
[----:B------:R-:W-:-:S05]  /*7da0*/  VIADD R0, R0, 0x1 ;  /* 0x0000000100007836 */ /* 0x000fca0000000000 */
[----:B------:R-:W-:-:S04]  /*7db0*/  ISETP.NE.AND P1, PT, R0, 0x9, PT ;  /* 0x000000090000780c */ /* 0x000fc80003f25270 */
[----:B------:R-:W-:Y:S02]  /*7dc0*/  SEL R2, RZ, 0x1, P1 ;  /* 0x00000001ff027807 */ /* 0x000fe40000800000 */
[----:B------:R-:W-:Y:S02]  /*7dd0*/  SEL R0, R0, RZ, P1 ;  /* 0x000000ff00007207 */ /* 0x000fe40000800000 */
[----:B------:R-:W-:Y:S01]  /*7de0*/  LOP3.LUT R2, R9, R2, RZ, 0x3c, !PT ;  /* 0x0000000209027212 */ /* 0x000fe200078e3cff */
[----:B-1----:R-:W-:Y:S06]  /*7df0*/  @!P0 BRA `(.L_x_192) ;  /* 0x00000004005c8947 */ /* 0x002fec0003800000 */
.L_x_210:
[----:B------:R-:W-:Y:S01]  /*7e00*/  IMAD R5, R0, 0x8, R5 ;  /* 0x0000000800057824 */ /* 0x000fe200078e0205 */
[----:B------:R-:W-:-:S07]  /*7e10*/  SHF.L.U32 R0, R2, 0x1f, RZ ;  /* 0x0000001f02007819 */ /* 0x000fce00000006ff */
.L_x_193:
[----:B--2---:R2:W3:Y:S02]  /*7e20*/  SYNCS.PHASECHK.TRANS64.TRYWAIT P0, [R5+URZ], R0 ;  /* 0x00000000050075a7 */ /* 0x0044e4000800017f */
[----:B---3--:R-:W-:Y:S05]  /*7e30*/  @!P0 NANOSLEEP.SYNCS 0x989680 ;  /* 0x009896800000895d */ /* 0x008fea0003900000 */
[----:B------:R-:W3:Y:S02]  /*7e40*/  @!P0 SYNCS.PHASECHK.TRANS64 P0, [R5+URZ], R0 ;  /* 0x00000000050085a7 */ /* 0x000ee4000800007f */
[----:B---3--:R-:W-:Y:S05]  /*7e50*/  @!P0 BRA `(.L_x_193) ;  /* 0xfffffffc00f08947 */ /* 0x008fea000383ffff */
.L_x_183:
[----:B------:R-:W-:Y:S05]  /*7e60*/  BSYNC B0 ;  /* 0x0000000000007941 */ /* 0x000fea0003800000 */
.L_x_182:
[----:B------:R-:W-:Y:S05]  /*7e70*/  EXIT ;  /* 0x000000000000794d */ /* 0x000fea0003800000 */
.L_x_20:
[----:B0-----:R-:W-:-:S04]  /*7e80*/  IMAD.U32 R3, RZ, RZ, UR43 ;  /* 0x0000002bff037e24 */ /* 0x001fc8000f8e00ff */
[----:B------:R0:W1:Y:S03]  /*7e90*/  SYNCS.PHASECHK.TRANS64.TRYWAIT P0, [R3+URZ+-0x8], R0 ;  /* 0xfffff800030075a7 */ /* 0x000066000800017f */
[----:B-1----:R-:W-:Y:S05]  /*7ea0*/  @!P0 NANOSLEEP.SYNCS 0x989680 ;  /* 0x009896800000895d */ /* 0x002fea0003900000 */
[----:B------:R-:W1:Y:S02]  /*7eb0*/  @!P0 SYNCS.PHASECHK.TRANS64 P0, [R3+URZ+-0x8], R0 ;  /* 0xfffff800030085a7 */ /* 0x000e64000800007f */
[----:B-1----:R-:W-:Y:S05]  /*7ec0*/  @!P0 BRA `(.L_x_20) ;  /* 0xfffffffc00ec8947 */ /* 0x002fea000383ffff */
[----:B------:R-:W-:Y:S05]  /*7ed0*/  BRA `(.L_x_194) ;  /* 0xffffff9800687947 */ /* 0x000fea000383ffff */
.L_x_25:
[----:B-1----:R1:W2:Y:S02]  /*7ee0*/  SYNCS.PHASECHK.TRANS64.TRYWAIT P1, [R3+URZ], R0 ;  /* 0x00000000030075a7 */ /* 0x0022a4000802017f */
[----:B--2---:R-:W-:Y:S05]  /*7ef0*/  @!P1 NANOSLEEP.SYNCS 0x989680 ;  /* 0x009896800000995d */ /* 0x004fea0003900000 */
[----:B------:R-:W2:Y:S02]  /*7f00*/  @!P1 SYNCS.PHASECHK.TRANS64 P1, [R3+URZ], R0 ;  /* 0x00000000030095a7 */ /* 0x000ea4000802007f */
[----:B--2---:R-:W-:Y:S05]  /*7f10*/  @!P1 BRA `(.L_x_25) ;  /* 0xfffffffc00f09947 */ /* 0x004fea000383ffff */
[----:B------:R-:W-:Y:S05]  /*7f20*/  BRA `(.L_x_24) ;  /* 0xffffff9800dc7947 */ /* 0x000fea000383ffff */
.L_x_30:
[----:B-1----:R-:W-:-:S04]  /*7f30*/  IMAD.U32 R5, RZ, RZ, UR4 ;  /* 0x00000004ff057e24 */ /* 0x002fc8000f8e00ff */
[----:B------:R1:W2:Y:S03]  /*7f40*/  SYNCS.PHASECHK.TRANS64.TRYWAIT P1, [R5+URZ], R4 ;  /* 0x00000004050075a7 */ /* 0x0002a6000802017f */
[----:B--2---:R-:W-:Y:S05]  /*7f50*/  @!P1 NANOSLEEP.SYNCS 0x989680 ;  /* 0x009896800000995d */ /* 0x004fea0003900000 */
[----:B------:R-:W2:Y:S02]  /*7f60*/  @!P1 SYNCS.PHASECHK.TRANS64 P1, [R5+URZ], R4 ;  /* 0x00000004050095a7 */ /* 0x000ea4000802007f */
[----:B--2---:R-:W-:Y:S05]  /*7f70*/  @!P1 BRA `(.L_x_30) ;  /* 0xfffffffc00ec9947 */ /* 0x004fea000383ffff */
[----:B------:R-:W-:Y:S05]  /*7f80*/  BRA `(.L_x_29) ;  /* 0xffffff9c00ac7947 */ /* 0x000fea000383ffff */
.L_x_36:
[----:B0-----:R-:W-:-:S04]  /*7f90*/  IMAD.U32 R3, RZ, RZ, UR43 ;  /* 0x0000002bff037e24 */ /* 0x001fc8000f8e00ff */
[----:B------:R0:W1:Y:S03]  /*7fa0*/  SYNCS.PHASECHK.TRANS64.TRYWAIT P0, [R3+URZ+0x8], R0 ;  /* 0x00000800030075a7 */ /* 0x000066000800017f */
[----:B-1----:R-:W-:Y:S05]  /*7fb0*/  @!P0 NANOSLEEP.SYNCS 0x989680 ;  /* 0x009896800000895d */ /* 0x002fea0003900000 */
[----:B------:R-:W1:Y:S02]  /*7fc0*/  @!P0 SYNCS.PHASECHK.TRANS64 P0, [R3+URZ+0x8], R0 ;  /* 0x00000800030085a7 */ /* 0x000e64000800007f */
[----:B-1----:R-:W-:Y:S05]  /*7fd0*/  @!P0 BRA `(.L_x_36) ;  /* 0xfffffffc00ec8947 */ /* 0x002fea000383ffff */
[----:B------:R-:W-:Y:S05]  /*7fe0*/  BRA `(.L_x_195) ;  /* 0xffffffa000ec7947 */ /* 0x000fea000383ffff */
.L_x_169:
[----:B------:R-:W-:Y:S01]  /*7ff0*/  BSSY B1, `(.L_x_196) ;  /* 0x0000006000017945 */ /* 0x000fe20003800000 */
[----:B------:R-:W-:-:S07]  /*8000*/  IMAD.MOV.U32 R15, RZ, RZ, -0x1 ;  /* 0xffffffffff0f7424 */ /* 0x000fce00078e00ff */
[----:B-----5:R-:W-:Y:S05]  /*8010*/  WARPSYNC.COLLECTIVE R15, `(.L_x_197) ;  /* 0x000000000f0c7348 */ /* 0x020fea0003c00000 */
[----:B------:R-:W-:Y:S02]  /*8020*/  ELECT P6, UR62, PT ;  /* 0x00000000003e782f */ /* 0x000fe400038c0000 */
[----:B------:R-:W-:Y:S01]  /*8030*/  MOV R14, UR62 ;  /* 0x0000003e000e7c02 */ /* 0x000fe20008000f00 */
[----:B-----5:R-:W-:Y:S10]  /*8040*/  ENDCOLLECTIVE ;  /* 0x000000000000791b */ /* 0x020ff40003800000 */
.L_x_197:
[----:B------:R-:W-:Y:S05]  /*8050*/  BSYNC B1 ;  /* 0x0000000000017941 */ /* 0x000fea0003800000 */
.L_x_196:
[----:B------:R-:W-:Y:S05]  /*8060*/  BRA `(.L_x_198) ;  /* 0xffffffec00407947 */ /* 0x000fea000383ffff */
.L_x_172:
[----:B-1----:R1:W2:Y:S02]  /*8070*/  SYNCS.PHASECHK.TRANS64.TRYWAIT P1, [R11+URZ+0x48], R6 ;  /* 0x000048060b0075a7 */ /* 0x0022a4000802017f */
[----:B--2---:R-:W-:Y:S05]  /*8080*/  @!P1 NANOSLEEP.SYNCS 0x989680 ;  /* 0x009896800000995d */ /* 0x004fea0003900000 */
[----:B------:R-:W2:Y:S02]  /*8090*/  @!P1 SYNCS.PHASECHK.TRANS64 P1, [R11+URZ+0x48], R6 ;  /* 0x000048060b0095a7 */ /* 0x000ea4000802007f */
[----:B--2---:R-:W-:Y:S05]  /*80a0*/  @!P1 BRA `(.L_x_172) ;  /* 0xfffffffc00f09947 */ /* 0x004fea000383ffff */
[----:B------:R-:W-:Y:S05]  /*80b0*/  BRA `(.L_x_199) ;  /* 0xffffffec00787947 */ /* 0x000fea000383ffff */
.L_x_181:
[----:B------:R-:W-:Y:S01]  /*80c0*/  BSSY B0, `(.L_x_200) ;  /* 0x0000006000007945 */ /* 0x000fe20003800000 */
[----:B------:R-:W-:-:S07]  /*80d0*/  IMAD.MOV.U32 R15, RZ, RZ, -0x1 ;  /* 0xffffffffff0f7424 */ /* 0x000fce00078e00ff */
[----:B-----5:R-:W-:Y:S05]  /*80e0*/  WARPSYNC.COLLECTIVE R15, `(.L_x_201) ;  /* 0x000000000f0c7348 */ /* 0x020fea0003c00000 */
[----:B------:R-:W-:Y:S02]  /*80f0*/  ELECT P6, UR62, PT ;  /* 0x00000000003e782f */ /* 0x000fe400038c0000 */
[----:B------:R-:W-:Y:S01]  /*8100*/  MOV R14, UR62 ;  /* 0x0000003e000e7c02 */ /* 0x000fe20008000f00 */
[----:B-----5:R-:W-:Y:S10]  /*8110*/  ENDCOLLECTIVE ;  /* 0x000000000000791b */ /* 0x020ff40003800000 */
.L_x_201:
[----:B------:R-:W-:Y:S05]  /*8120*/  BSYNC B0 ;  /* 0x0000000000007941 */ /* 0x000fea0003800000 */
.L_x_200:
[----:B------:R-:W-:Y:S05]  /*8130*/  BRA `(.L_x_202) ;  /* 0xfffffff400e87947 */ /* 0x000fea000383ffff */
.L_x_185:
[----:B0-----:R0:W1:Y:S02]  /*8140*/  SYNCS.PHASECHK.TRANS64.TRYWAIT P0, [R7+URZ], R2 ;  /* 0x00000002070075a7 */ /* 0x001064000800017f */
[----:B-1----:R-:W-:Y:S05]  /*8150*/  @!P0 NANOSLEEP.SYNCS 0x989680 ;  /* 0x009896800000895d */ /* 0x002fea0003900000 */
[----:B------:R-:W1:Y:S02]  /*8160*/  @!P0 SYNCS.PHASECHK.TRANS64 P0, [R7+URZ], R2 ;  /* 0x00000002070085a7 */ /* 0x000e64000800007f */
[----:B-1----:R-:W-:Y:S05]  /*8170*/  @!P0 BRA `(.L_x_185) ;  /* 0xfffffffc00f08947 */ /* 0x002fea000383ffff */
[----:B------:R-:W-:Y:S05]  /*8180*/  BRA `(.L_x_203) ;  /* 0xfffffff800287947 */ /* 0x000fea000383ffff */
.L_x_186:
[----:B0-----:R0:W1:Y:S02]  /*8190*/  SYNCS.PHASECHK.TRANS64.TRYWAIT P0, [R6+URZ], R3 ;  /* 0x00000003060075a7 */ /* 0x001064000800017f */
[----:B-1----:R-:W-:Y:S05]  /*81a0*/  @!P0 NANOSLEEP.SYNCS 0x989680 ;  /* 0x009896800000895d */ /* 0x002fea0003900000 */
[----:B------:R-:W1:Y:S02]  /*81b0*/  @!P0 SYNCS.PHASECHK.TRANS64 P0, [R6+URZ], R3 ;  /* 0x00000003060085a7 */ /* 0x000e64000800007f */
[----:B-1----:R-:W-:Y:S05]  /*81c0*/  @!P0 BRA `(.L_x_186) ;  /* 0xfffffffc00f08947 */ /* 0x002fea000383ffff */
[----:B------:R-:W-:Y:S05]  /*81d0*/  BRA `(.L_x_204) ;  /* 0xfffffff800387947 */ /* 0x000fea000383ffff */
.L_x_187:
[----:B0-----:R0:W1:Y:S02]  /*81e0*/  SYNCS.PHASECHK.TRANS64.TRYWAIT P0, [R7+URZ], R4 ;  /* 0x00000004070075a7 */ /* 0x001064000800017f */
[----:B-1----:R-:W-:Y:S05]  /*81f0*/  @!P0 NANOSLEEP.SYNCS 0x989680 ;  /* 0x009896800000895d */ /* 0x002fea0003900000 */
[----:B------:R-:W1:Y:S02]  /*8200*/  @!P0 SYNCS.PHASECHK.TRANS64 P0, [R7+URZ], R4 ;  /* 0x00000004070085a7 */ /* 0x000e64000800007f */
[----:B-1----:R-:W-:Y:S05]  /*8210*/  @!P0 BRA `(.L_x_187) ;  /* 0xfffffffc00f08947 */ /* 0x002fea000383ffff */
[----:B------:R-:W-:Y:S05]  /*8220*/  BRA `(.L_x_205) ;  /* 0xfffffff800487947 */ /* 0x000fea000383ffff */
.L_x_188:
[----:B0-----:R0:W1:Y:S02]  /*8230*/  SYNCS.PHASECHK.TRANS64.TRYWAIT P0, [R6+URZ], R3 ;  /* 0x00000003060075a7 */ /* 0x001064000800017f */
[----:B-1----:R-:W-:Y:S05]  /*8240*/  @!P0 NANOSLEEP.SYNCS 0x989680 ;  /* 0x009896800000895d */ /* 0x002fea0003900000 */
[----:B------:R-:W1:Y:S02]  /*8250*/  @!P0 SYNCS.PHASECHK.TRANS64 P0, [R6+URZ], R3 ;  /* 0x00000003060085a7 */ /* 0x000e64000800007f */
[----:B-1----:R-:W-:Y:S05]  /*8260*/  @!P0 BRA `(.L_x_188) ;  /* 0xfffffffc00f08947 */ /* 0x002fea000383ffff */
[----:B------:R-:W-:Y:S05]  /*8270*/  BRA `(.L_x_206) ;  /* 0xfffffff800587947 */ /* 0x000fea000383ffff */
.L_x_189:
[----:B0-----:R0:W1:Y:S02]  /*8280*/  SYNCS.PHASECHK.TRANS64.TRYWAIT P0, [R7+URZ], R4 ;  /* 0x00000004070075a7 */ /* 0x001064000800017f */
[----:B-1----:R-:W-:Y:S05]  /*8290*/  @!P0 NANOSLEEP.SYNCS 0x989680 ;  /* 0x009896800000895d */ /* 0x002fea0003900000 */
[----:B------:R-:W1:Y:S02]  /*82a0*/  @!P0 SYNCS.PHASECHK.TRANS64 P0, [R7+URZ], R4 ;  /* 0x00000004070085a7 */ /* 0x000e64000800007f */
[----:B-1----:R-:W-:Y:S05]  /*82b0*/  @!P0 BRA `(.L_x_189) ;  /* 0xfffffffc00f08947 */ /* 0x002fea000383ffff */
[----:B------:R-:W-:Y:S05]  /*82c0*/  BRA `(.L_x_207) ;  /* 0xfffffff800687947 */ /* 0x000fea000383ffff */
.L_x_190:
[----:B0-----:R0:W1:Y:S02]  /*82d0*/  SYNCS.PHASECHK.TRANS64.TRYWAIT P0, [R6+URZ], R3 ;  /* 0x00000003060075a7 */ /* 0x001064000800017f */
[----:B-1----:R-:W-:Y:S05]  /*82e0*/  @!P0 NANOSLEEP.SYNCS 0x989680 ;  /* 0x009896800000895d */ /* 0x002fea0003900000 */
[----:B------:R-:W1:Y:S02]  /*82f0*/  @!P0 SYNCS.PHASECHK.TRANS64 P0, [R6+URZ], R3 ;  /* 0x00000003060085a7 */ /* 0x000e64000800007f */
[----:B-1----:R-:W-:Y:S05]  /*8300*/  @!P0 BRA `(.L_x_190) ;  /* 0xfffffffc00f08947 */ /* 0x002fea000383ffff */
[----:B------:R-:W-:Y:S05]  /*8310*/  BRA `(.L_x_208) ;  /* 0xfffffff800787947 */ /* 0x000fea000383ffff */
.L_x_191:
[----:B0-----:R0:W1:Y:S02]  /*8320*/  SYNCS.PHASECHK.TRANS64.TRYWAIT P0, [R7+URZ], R4 ;  /* 0x00000004070075a7 */ /* 0x001064000800017f */
[----:B-1----:R-:W-:Y:S05]  /*8330*/  @!P0 NANOSLEEP.SYNCS 0x989680 ;  /* 0x009896800000895d */ /* 0x002fea0003900000 */
[----:B------:R-:W1:Y:S02]  /*8340*/  @!P0 SYNCS.PHASECHK.TRANS64 P0, [R7+URZ], R4 ;  /* 0x00000004070085a7 */ /* 0x000e64000800007f */
[----:B-1----:R-:W-:Y:S05]  /*8350*/  @!P0 BRA `(.L_x_191) ;  /* 0xfffffffc00f08947 */ /* 0x002fea000383ffff */
[----:B------:R-:W-:Y:S05]  /*8360*/  BRA `(.L_x_209) ;  /* 0xfffffff800887947 */ /* 0x000fea000383ffff */
.L_x_192:
[----:B-1----:R1:W2:Y:S02]  /*8370*/  SYNCS.PHASECHK.TRANS64.TRYWAIT P0, [R6+URZ], R3 ;  /* 0x00000003060075a7 */ /* 0x0022a4000800017f */
[----:B--2---:R-:W-:Y:S05]  /*8380*/  @!P0 NANOSLEEP.SYNCS 0x989680 ;  /* 0x009896800000895d */ /* 0x004fea0003900000 */
[----:B------:R-:W2:Y:S02]  /*8390*/  @!P0 SYNCS.PHASECHK.TRANS64 P0, [R6+URZ], R3 ;  /* 0x00000003060085a7 */ /* 0x000ea4000800007f */
[----:B--2---:R-:W-:Y:S05]  /*83a0*/  @!P0 BRA `(.L_x_192) ;  /* 0xfffffffc00f08947 */ /* 0x004fea000383ffff */
[----:B------:R-:W-:Y:S05]  /*83b0*/  BRA `(.L_x_210) ;  /* 0xfffffff800907947 */ /* 0x000fea000383ffff */
.L_x_211:
[----:B------:R-:W-:-:S00]  /*83c0*/  BRA `(.L_x_211) ;  /* 0xfffffffc00fc7947 */ /* 0x000fc0000383ffff */
[----:B------:R-:W-:-:S00]  /*83d0*/  NOP ;  /* 0x0000000000007918 */ /* 0x000fc00000000000 */
        /* <DEDUP_REMOVED lines=10> */
.L_x_212:


//--------------------- .nv.global.init           --------------------------
	.section	.nv.global.init,"aw",@progbits
.nv.global.init:
	.type		$str$22,@object
	.size		$str$22,($str$23 - $str$22)
$str$22:
        /*0000*/ 	.byte	0x6b, 0x5f, 0x74, 0x69, 0x6c, 0x65, 0x5f, 0x63, 0x6f, 0x75, 0x6e, 0x74, 0x20, 0x3e, 0x3d, 0x20
        /*0010*/ 	.byte	0x31, 0x00
	.type		$str$23,@object
	.size		$str$23,(__unnamed_1 - $str$23)
$str$23:
        /*0012*/ 	.byte	0x2f, 0x74, 0x6d, 0x70, 0x2f, 0x63, 0x75, 0x74, 0x6c, 0x61, 0x73, 0x73, 0x5f, 0x73, 0x77, 0x65
        /*0022*/ 	.byte	0x65, 0x70, 0x5f, 0x73, 0x72, 0x63, 0x2f, 0x69, 0x6e, 0x63, 0x6c, 0x75, 0x64, 0x65, 0x2f, 0x63
        /*0032*/ 	.byte	0x75, 0x74, 0x6c, 0x61, 0x73, 0x73, 0x2f, 0x67, 0x65, 0x6d, 0x6d, 0x2f, 0x63, 0x6f, 0x6c, 0x6c
        /*0042*/ 	.byte	0x65, 0x63, 0x74, 0x69, 0x76, 0x65, 0x2f, 0x73, 0x6d, 0x39, 0x30, 0x5f, 0x6d, 0x6d, 0x61, 0x5f
        /*0052*/ 	.byte	0x74, 0x6d, 0x61, 0x5f, 0x67, 0x6d, 0x6d, 0x61, 0x5f, 0x73, 0x73, 0x5f, 0x77, 0x61, 0x72, 0x70
        /*0062*/ 	.byte	0x73, 0x70, 0x65, 0x63, 0x69, 0x61, 0x6c, 0x69, 0x7a, 0x65, 0x64, 0x2e, 0x68, 0x70, 0x70, 0x00
	.type		__unnamed_1,@object
	.size		__unnamed_1,(.L_0 - __unnamed_1)
__unnamed_1:
        /*0072*/ 	.byte	0x76, 0x6f, 0x69, 0x64, 0x20, 0x63, 0x75, 0x74, 0x6c, 0x61, 0x73, 0x73, 0x3a, 0x3a, 0x67, 0x65
        /* <DEDUP_REMOVED lines=177> */
        /*0b92*/ 	.byte	0x75, 0x74, 0x65, 0x3a, 0x3a, 0x69, 0x64, 0x65, 0x6e, 0x74, 0x69, 0x74, 0x79, 0x5d, 0x00
.L_0:


//--------------------- .nv.shared._ZN7cutlass13device_kernelINS_4gemm6kernel13GemmUniversalIN4cute5tupleIJiiiiEEENS1_10collective13CollectiveMmaINS1_34MainloopSm90TmaGmmaWarpSpecializedILi9ENS5_IJNS4_1CILi2EEESB_NSA_ILi1EEEEEENS1_32KernelTmaWarpSpecializedPingpongEEENS5_IJNSA_ILi64EEENSA_ILi128EEENSA_ILi32EEEEEENS_10tfloat32_tENS5_IJlSC_lEEESK_SL_NS4_8TiledMMAINS4_8MMA_AtomIJNS4_4SM904GMMA30MMA_64x128x8_F32TF32TF32_SS_TNILNSP_7ScaleInE1ELSR_1EEEEEENS4_6LayoutINS5_IJSC_SC_SC_EEENS5_IJNSA_ILi0EEESW_SW_EEEEENS5_IJNS4_10UnderscoreESZ_SZ_EEEEENS4_23SM90_TMA_LOAD_MULTICASTENS4_14ComposedLayoutINS4_7SwizzleILi3ELi4ELi3EEENS4_18smem_ptr_flag_bitsILi32EEENSU_INS5_IJNSA_ILi8EEESI_EEENS5_IJSI_SC_EEEEEEEvNS4_8identityES12_S1C_vS1D_EENS_8epilogue10collective6detail29Sm90TmaWarpSpecializedAdapterINS1G_15DefaultEpilogueISK_SL_SL_NS1F_6thread17LinearCombinationISK_Li1EffLNS1K_9ScaleType4KindE0ELNS_15FloatRoundStyleE2ESK_EENS1_15EpilogueDefaultEEEEEvvEEEEvNT_6ParamsE --------------------------
	.section	.nv.shared._ZN7cutlass13device_kernelINS_4gemm6kernel13GemmUniversalIN4cute5tupleIJiiiiEEENS1_10collective13CollectiveMmaINS1_34MainloopSm90TmaGmmaWarpSpecializedILi9ENS5_IJNS4_1CILi2EEESB_NSA_ILi1EEEEEENS1_32KernelTmaWarpSpecializedPingpongEEENS5_IJNSA_ILi64EEENSA_ILi128EEENSA_ILi32EEEEEENS_10tfloat32_tENS5_IJlSC_lEEESK_SL_NS4_8TiledMMAINS4_8MMA_AtomIJNS4_4SM904GMMA30MMA_64x128x8_F32TF32TF32_SS_TNILNSP_7ScaleInE1ELSR_1EEEEEENS4_6LayoutINS5_IJSC_SC_SC_EEENS5_IJNSA_ILi0EEESW_SW_EEEEENS5_IJNS4_10UnderscoreESZ_SZ_EEEEENS4_23SM90_TMA_LOAD_MULTICASTENS4_14ComposedLayoutINS4_7SwizzleILi3ELi4ELi3EEENS4_18smem_ptr_flag_bitsILi32EEENSU_INS5_IJNSA_ILi8EEESI_EEENS5_IJSI_SC_EEEEEEEvNS4_8identityES12_S1C_vS1D_EENS_8epilogue10collective6detail29Sm90TmaWarpSpecializedAdapterINS1G_15DefaultEpilogueISK_SL_SL_NS1F_6thread17LinearCombinationISK_Li1EffLNS1K_9ScaleType4KindE0ELNS_15FloatRoundStyleE2ESK_EENS1_15EpilogueDefaultEEEEEvvEEEEvNT_6ParamsE,"aw",@nobits
	.sectionflags	@""
	.align	16
	.zero		1024


//--------------------- .nv.shared.reserved.0     --------------------------
	.section	.nv.shared.reserved.0,"aw",@nobits
	.weak		__nv_reservedSMEM_offset_0_alias
	.size		__nv_reservedSMEM_offset_0_alias, 0, 0
	.other		__nv_reservedSMEM_offset_0_alias,@"STO_CUDA_RESERVED_SHARED STV_DEFAULT"
__nv_reservedSMEM_offset_0_alias:
	.zero		0


//--------------------- .nv.global                --------------------------
	.section	.nv.global,"aw",@nobits
.nv.global:
	.type		_ZN40_INTERNAL_e7def71b_4_k_cu_0d1eb9e0_268134cute1_E,@object
	.size		_ZN40_INTERNAL_e7def71b_4_k_cu_0d1eb9e0_268134cute1_E,(_ZN40_INTERNAL_e7def71b_4_k_cu_0d1eb9e0_268134cuda3std3__45__cpo6cbeginE - _ZN40_INTERNAL_e7def71b_4_k_cu_0d1eb9e0_268134cute1_E)
_ZN40_INTERNAL_e7def71b_4_k_cu_0d1eb9e0_268134cute1_E:
	.zero		1
	.type		_ZN40_INTERNAL_e7def71b_4_k_cu_0d1eb9e0_268134cuda3std3__45__cpo6cbeginE,@object
	.size		_ZN40_INTERNAL_e7def71b_4_k_cu_0d1eb9e0_268134cuda3std3__45__cpo6cbeginE,(_ZN40_INTERNAL_e7def71b_4_k_cu_0d1eb9e0_268134cuda3std3__48in_placeE - _ZN40_INTERNAL_e7def71b_4_k_cu_0d1eb9e0_268134cuda3std3__45__cpo6cbeginE)
_ZN40_INTERNAL_e7def71b_4_k_cu_0d1eb9e0_268134cuda3std3__45__cpo6cbeginE:
	.zero		1
	.type		_ZN40_INTERNAL_e7def71b_4_k_cu_0d1eb9e0_268134cuda3std3__48in_placeE,@object
	.size		_ZN40_INTERNAL_e7def71b_4_k_cu_0d1eb9e0_268134cuda3std3__48in_placeE,(_ZN40_INTERNAL_e7def71b_4_k_cu_0d1eb9e0_268134cuda3std6ranges3__45__cpo9iter_moveE - _ZN40_INTERNAL_e7def71b_4_k_cu_0d1eb9e0_268134cuda3std3__48in_placeE)
_ZN40_INTERNAL_e7def71b_4_k_cu_0d1eb9e0_268134cuda3std3__48in_placeE:
	.zero		1
	.type		_ZN40_INTERNAL_e7def71b_4_k_cu_0d1eb9e0_268134cuda3std6ranges3__45__cpo9iter_moveE,@object
	.size		_ZN40_INTERNAL_e7def71b_4_k_cu_0d1eb9e0_268134cuda3std6ranges3__45__cpo9iter_moveE,(_ZN40_INTERNAL_e7def71b_4_k_cu_0d1eb9e0_268134cuda3std3__45__cpo5beginE - _ZN40_INTERNAL_e7def71b_4_k_cu_0d1eb9e0_268134cuda3std6ranges3__45__cpo9iter_moveE)
_ZN40_INTERNAL_e7def71b_4_k_cu_0d1eb9e0_268134cuda3std6ranges3__45__cpo9iter_moveE:
	.zero		1
	.type		_ZN40_INTERNAL_e7def71b_4_k_cu_0d1eb9e0_268134cuda3std3__45__cpo5beginE,@object
	.size		_ZN40_INTERNAL_e7def71b_4_k_cu_0d1eb9e0_268134cuda3std3__45__cpo5beginE,(_ZN40_INTERNAL_e7def71b_4_k_cu_0d1eb9e0_268134cuda3std3__442_GLOBAL__N__e7def71b_4_k_cu_0d1eb9e0_268136ignoreE - _ZN40_INTERNAL_e7def71b_4_k_cu_0d1eb9e0_268134cuda3std3__45__cpo5beginE)
_ZN40_INTERNAL_e7def71b_4_k_cu_0d1eb9e0_268134cuda3std3__45__cpo5beginE:
	.zero		1
	.type		_ZN40_INTERNAL_e7def71b_4_k_cu_0d1eb9e0_268134cuda3std3__442_GLOBAL__N__e7def71b_4_k_cu_0d1eb9e0_268136ignoreE,@object
	.size		_ZN40_INTERNAL_e7def71b_4_k_cu_0d1eb9e0_268134cuda3std3__442_GLOBAL__N__e7def71b_4_k_cu_0d1eb9e0_268136ignoreE,(_ZN40_INTERNAL_e7def71b_4_k_cu_0d1eb9e0_268134cute7productE - _ZN40_INTERNAL_e7def71b_4_k_cu_0d1eb9e0_268134cuda3std3__442_GLOBAL__N__e7def71b_4_k_cu_0d1eb9e0_268136ignoreE)
_ZN40_INTERNAL_e7def71b_4_k_cu_0d1eb9e0_268134cuda3std3__442_GLOBAL__N__e7def71b_4_k_cu_0d1eb9e0_268136ignoreE:
	.zero		1
	.type		_ZN40_INTERNAL_e7def71b_4_k_cu_0d1eb9e0_268134cute7productE,@object
	.size		_ZN40_INTERNAL_e7def71b_4_k_cu_0d1eb9e0_268134cute7productE,(_ZN40_INTERNAL_e7def71b_4_k_cu_0d1eb9e0_268134cuda3std3__45__cpo3endE - _ZN40_INTERNAL_e7def71b_4_k_cu_0d1eb9e0_268134cute7productE)
_ZN40_INTERNAL_e7def71b_4_k_cu_0d1eb9e0_268134cute7productE:
	.zero		1
	.type		_ZN40_INTERNAL_e7def71b_4_k_cu_0d1eb9e0_268134cuda3std3__45__cpo3endE,@object
	.size		_ZN40_INTERNAL_e7def71b_4_k_cu_0d1eb9e0_268134cuda3std3__45__cpo3endE,(_ZN40_INTERNAL_e7def71b_4_k_cu_0d1eb9e0_268134cuda3std3__419piecewise_constructE - _ZN40_INTERNAL_e7def71b_4_k_cu_0d1eb9e0_268134cuda3std3__45__cpo3endE)
_ZN40_INTERNAL_e7def71b_4_k_cu_0d1eb9e0_268134cuda3std3__45__cpo3endE:
	.zero		1
	.type		_ZN40_INTERNAL_e7def71b_4_k_cu_0d1eb9e0_268134cuda3std3__419piecewise_constructE,@object
	.size		_ZN40_INTERNAL_e7def71b_4_k_cu_0d1eb9e0_268134cuda3std3__419piecewise_constructE,(_ZN40_INTERNAL_e7def71b_4_k_cu_0d1eb9e0_268134cuda3std3__45__cpo4cendE - _ZN40_INTERNAL_e7def71b_4_k_cu_0d1eb9e0_268134cuda3std3__419piecewise_constructE)
_ZN40_INTERNAL_e7def71b_4_k_cu_0d1eb9e0_268134cuda3std3__419piecewise_constructE:
	.zero		1
	.type		_ZN40_INTERNAL_e7def71b_4_k_cu_0d1eb9e0_268134cuda3std3__45__cpo4cendE,@object
	.size		_ZN40_INTERNAL_e7def71b_4_k_cu_0d1eb9e0_268134cuda3std3__45__cpo4cendE,(_ZN40_INTERNAL_e7def71b_4_k_cu_0d1eb9e0_268134cuda3std6ranges3__45__cpo4swapE - _ZN40_INTERNAL_e7def71b_4_k_cu_0d1eb9e0_268134cuda3std3__45__cpo4cendE)
_ZN40_INTERNAL_e7def71b_4_k_cu_0d1eb9e0_268134cuda3std3__45__cpo4cendE:
	.zero		1
	.type		_ZN40_INTERNAL_e7def71b_4_k_cu_0d1eb9e0_268134cuda3std6ranges3__45__cpo4swapE,@object
	.size		_ZN40_INTERNAL_e7def71b_4_k_cu_0d1eb9e0_268134cuda3std6ranges3__45__cpo4swapE,(.L_8 - _ZN40_INTERNAL_e7def71b_4_k_cu_0d1eb9e0_268134cuda3std6ranges3__45__cpo4swapE)
_ZN40_INTERNAL_e7def71b_4_k_cu_0d1eb9e0_268134cuda3std6ranges3__45__cpo4swapE:
	.zero		1
.L_8:


//--------------------- .nv.constant0._ZN7cutlass13device_kernelINS_4gemm6kernel13GemmUniversalIN4cute5tupleIJiiiiEEENS1_10collective13CollectiveMmaINS1_34MainloopSm90TmaGmmaWarpSpecializedILi9ENS5_IJNS4_1CILi2EEESB_NSA_ILi1EEEEEENS1_32KernelTmaWarpSpecializedPingpongEEENS5_IJNSA_ILi64EEENSA_ILi128EEENSA_ILi32EEEEEENS_10tfloat32_tENS5_IJlSC_lEEESK_SL_NS4_8TiledMMAINS4_8MMA_AtomIJNS4_4SM904GMMA30MMA_64x128x8_F32TF32TF32_SS_TNILNSP_7ScaleInE1ELSR_1EEEEEENS4_6LayoutINS5_IJSC_SC_SC_EEENS5_IJNSA_ILi0EEESW_SW_EEEEENS5_IJNS4_10UnderscoreESZ_SZ_EEEEENS4_23SM90_TMA_LOAD_MULTICASTENS4_14ComposedLayoutINS4_7SwizzleILi3ELi4ELi3EEENS4_18smem_ptr_flag_bitsILi32EEENSU_INS5_IJNSA_ILi8EEESI_EEENS5_IJSI_SC_EEEEEEEvNS4_8identityES12_S1C_vS1D_EENS_8epilogue10collective6detail29Sm90TmaWarpSpecializedAdapterINS1G_15DefaultEpilogueISK_SL_SL_NS1F_6thread17LinearCombinationISK_Li1EffLNS1K_9ScaleType4KindE0ELNS_15FloatRoundStyleE2ESK_EENS1_15EpilogueDefaultEEEEEvvEEEEvNT_6ParamsE --------------------------
	.section	.nv.constant0._ZN7cutlass13device_kernelINS_4gemm6kernel13GemmUniversalIN4cute5tupleIJiiiiEEENS1_10collective13CollectiveMmaINS1_34MainloopSm90TmaGmmaWarpSpecializedILi9ENS5_IJNS4_1CILi2EEESB_NSA_ILi1EEEEEENS1_32KernelTmaWarpSpecializedPingpongEEENS5_IJNSA_ILi64EEENSA_ILi128EEENSA_ILi32EEEEEENS_10tfloat32_tENS5_IJlSC_lEEESK_SL_NS4_8TiledMMAINS4_8MMA_AtomIJNS4_4SM904GMMA30MMA_64x128x8_F32TF32TF32_SS_TNILNSP_7ScaleInE1ELSR_1EEEEEENS4_6LayoutINS5_IJSC_SC_SC_EEENS5_IJNSA_ILi0EEESW_SW_EEEEENS5_IJNS4_10UnderscoreESZ_SZ_EEEEENS4_23SM90_TMA_LOAD_MULTICASTENS4_14ComposedLayoutINS4_7SwizzleILi3ELi4ELi3EEENS4_18smem_ptr_flag_bitsILi32EEENSU_INS5_IJNSA_ILi8EEESI_EEENS5_IJSI_SC_EEEEEEEvNS4_8identityES12_S1C_vS1D_EENS_8epilogue10collective6detail29Sm90TmaWarpSpecializedAdapterINS1G_15DefaultEpilogueISK_SL_SL_NS1F_6thread17LinearCombinationISK_Li1EffLNS1K_9ScaleType4KindE0ELNS_15FloatRoundStyleE2ESK_EENS1_15EpilogueDefaultEEEEEvvEEEEvNT_6ParamsE,"a",@progbits
	.sectionflags	@""
	.align	4
.nv.constant0._ZN7cutlass13device_kernelINS_4gemm6kernel13GemmUniversalIN4cute5tupleIJiiiiEEENS1_10collective13CollectiveMmaINS1_34MainloopSm90TmaGmmaWarpSpecializedILi9ENS5_IJNS4_1CILi2EEESB_NSA_ILi1EEEEEENS1_32KernelTmaWarpSpecializedPingpongEEENS5_IJNSA_ILi64EEENSA_ILi128EEENSA_ILi32EEEEEENS_10tfloat32_tENS5_IJlSC_lEEESK_SL_NS4_8TiledMMAINS4_8MMA_AtomIJNS4_4SM904GMMA30MMA_64x128x8_F32TF32TF32_SS_TNILNSP_7ScaleInE1ELSR_1EEEEEENS4_6LayoutINS5_IJSC_SC_SC_EEENS5_IJNSA_ILi0EEESW_SW_EEEEENS5_IJNS4_10UnderscoreESZ_SZ_EEEEENS4_23SM90_TMA_LOAD_MULTICASTENS4_14ComposedLayoutINS4_7SwizzleILi3ELi4ELi3EEENS4_18smem_ptr_flag_bitsILi32EEENSU_INS5_IJNSA_ILi8EEESI_EEENS5_IJSI_SC_EEEEEEEvNS4_8identityES12_S1C_vS1D_EENS_8epilogue10collective6detail29Sm90TmaWarpSpecializedAdapterINS1G_15DefaultEpilogueISK_SL_SL_NS1F_6thread17LinearCombinationISK_Li1EffLNS1K_9ScaleType4KindE0ELNS_15FloatRoundStyleE2ESK_EENS1_15EpilogueDefaultEEEEEvvEEEEvNT_6ParamsE:
	.zero		1664


//--------------------- SYMBOLS --------------------------

	.type		.nv.reservedSmem.offset0,@object
	.size		.nv.reservedSmem.offset0,0x4
	.type		__assertfail,@function
